// auto-generated by cutlass_sweep.gemm — config: {"arch": "sm_90", "cluster_m": 2, "cluster_n": 1, "dtype": "e4m3", "dtype_b": "e4m3", "layout": "nt", "stages": 0, "tile_k": 128, "tile_m": 256, "tile_n": 16}
#include "cutlass/cutlass.h"
#include "cutlass/gemm/collective/collective_builder.hpp"
#include "cutlass/gemm/device/gemm_universal_adapter.h"
#include "cutlass/gemm/kernel/gemm_universal.hpp"
#include "cutlass/epilogue/collective/collective_builder.hpp"

using ElemA = cutlass::float_e4m3_t;
using ElemB = cutlass::float_e4m3_t;
using ElemCD = cutlass::float_e4m3_t;
using Acc  = float;
using TileShape    = cute::Shape<cute::_256, cute::_16, cute::_128>;
using ClusterShape = cute::Shape<cute::_2, cute::_1, cute::_1>;

using CollectiveEpilogue = typename cutlass::epilogue::collective::CollectiveBuilder<
    cutlass::arch::Sm90, cutlass::arch::OpClassTensorOp,
    TileShape, ClusterShape,
    cutlass::epilogue::collective::EpilogueTileAuto,
    Acc, Acc,
    ElemCD, cutlass::layout::RowMajor, 128 / cutlass::sizeof_bits<ElemCD>::value,
    ElemCD, cutlass::layout::RowMajor, 128 / cutlass::sizeof_bits<ElemCD>::value,
    cutlass::epilogue::collective::EpilogueScheduleAuto
  >::CollectiveOp;

using CollectiveMainloop = typename cutlass::gemm::collective::CollectiveBuilder<
    cutlass::arch::Sm90, cutlass::arch::OpClassTensorOp,
    ElemA, cutlass::layout::RowMajor, 128 / cutlass::sizeof_bits<ElemA>::value,
    ElemB, cutlass::layout::ColumnMajor, 128 / cutlass::sizeof_bits<ElemB>::value,
    Acc,
    TileShape, ClusterShape,
    cutlass::gemm::collective::StageCountAutoCarveout<static_cast<int>(sizeof(typename CollectiveEpilogue::SharedStorage))>,
    cutlass::gemm::collective::KernelScheduleAuto
  >::CollectiveOp;

using GemmKernel = cutlass::gemm::kernel::GemmUniversal<
    cute::Shape<int,int,int,int>,
    CollectiveMainloop,
    CollectiveEpilogue
>;
using Gemm = cutlass::gemm::device::GemmUniversalAdapter<GemmKernel>;

// Force the device kernel symbol into the cubin without needing a host main.
auto* _anchor = &cutlass::device_kernel<GemmKernel>;


// ===== COMPILED SASS (sm_90a) =====

	.target	sm_90a

	.elftype	@"ET_EXEC"


//--------------------- .note.nv.tkinfo           --------------------------
	.section	.note.nv.tkinfo,"",@"SHT_NOTE"
	.sectionflags	@"SHF_NOTE_NV_TKINFO"
	.tkinfo
        /*0018*/ 	.word	0x00000002
        /*0030*/ 	.string	""
        /*0030*/ 	.string	"ptxas"
        /*0030*/ 	.string	"Cuda compilation tools, release 13.0, V13.0.88"
        /*0030*/ 	.string	"Build cuda_13.0.r13.0/compiler.36424714_0"
        /*0030*/ 	.string	"-arch sm_90a -m 64 "



//--------------------- .note.nv.cuinfo           --------------------------
	.section	.note.nv.cuinfo,"",@"SHT_NOTE"
	.sectionflags	@"SHF_NOTE_NV_CUINFO"
        /*0018*/ 	.short	0x0002
        /*001a*/ 	.short	0x005a
        /*001c*/ 	.short	0x0082
	.zero		2


//--------------------- .nv.info                  --------------------------
	.section	.nv.info,"",@"SHT_CUDA_INFO"
	.align	4


	//----- nvinfo : EIATTR_REGCOUNT
	.align		4
        /*0000*/ 	.byte	0x04, 0x2f
        /*0002*/ 	.short	(.L_12 - .L_11)
	.align		4
.L_11:
        /*0004*/ 	.word	index@(_ZN7cutlass13device_kernelINS_4gemm6kernel13GemmUniversalIN4cute5tupleIJiiiiEEENS1_10collective13CollectiveMmaINS1_37MainloopSm90TmaGmmaWarpSpecializedFP8ILi6ENS5_IJNS4_1CILi2EEENSA_ILi1EEESC_EEENS1_35KernelTmaWarpSpecializedCooperativeEEENS5_IJNSA_ILi256EEENSA_ILi16EEENSA_ILi128EEEEEENS_12float_e4m3_tENS5_IJlSC_lEEESK_SL_NS4_8TiledMMAINS4_8MMA_AtomIJNS4_4SM904GMMA30MMA_64x16x32_F32E4M3E4M3_SS_TNILNSP_7ScaleInE1ELSR_1EEEEEENS4_6LayoutISD_NS5_IJSC_NSA_ILi0EEESV_EEEEENS5_IJNS4_10UnderscoreESY_SY_EEEEENS4_13SM90_TMA_LOADENS4_14ComposedLayoutINS4_7SwizzleILi3ELi4ELi3EEENS4_18smem_ptr_flag_bitsILi8EEENSU_INS5_IJNSA_ILi8EEESI_EEENS5_IJSI_SC_EEEEEEEvNS4_8identityENS4_23SM90_TMA_LOAD_MULTICASTES1B_vS1C_EENS_8epilogue10collective6detail29Sm90TmaWarpSpecializedAdapterINS1G_15DefaultEpilogueISK_SL_SL_NS1F_6thread17LinearCombinationISK_Li1EffLNS1K_9ScaleType4KindE0ELNS_15FloatRoundStyleE2ESK_EENS1_15EpilogueDefaultEEEEEvvEEEEvNT_6ParamsE)
        /*0008*/ 	.word	0x000000a8


	//----- nvinfo : EIATTR_FRAME_SIZE
	.align		4
.L_12:
        /*000c*/ 	.byte	0x04, 0x11
        /*000e*/ 	.short	(.L_14 - .L_13)
	.align		4
.L_13:
        /*0010*/ 	.word	index@(_ZN7cutlass13device_kernelINS_4gemm6kernel13GemmUniversalIN4cute5tupleIJiiiiEEENS1_10collective13CollectiveMmaINS1_37MainloopSm90TmaGmmaWarpSpecializedFP8ILi6ENS5_IJNS4_1CILi2EEENSA_ILi1EEESC_EEENS1_35KernelTmaWarpSpecializedCooperativeEEENS5_IJNSA_ILi256EEENSA_ILi16EEENSA_ILi128EEEEEENS_12float_e4m3_tENS5_IJlSC_lEEESK_SL_NS4_8TiledMMAINS4_8MMA_AtomIJNS4_4SM904GMMA30MMA_64x16x32_F32E4M3E4M3_SS_TNILNSP_7ScaleInE1ELSR_1EEEEEENS4_6LayoutISD_NS5_IJSC_NSA_ILi0EEESV_EEEEENS5_IJNS4_10UnderscoreESY_SY_EEEEENS4_13SM90_TMA_LOADENS4_14ComposedLayoutINS4_7SwizzleILi3ELi4ELi3EEENS4_18smem_ptr_flag_bitsILi8EEENSU_INS5_IJNSA_ILi8EEESI_EEENS5_IJSI_SC_EEEEEEEvNS4_8identityENS4_23SM90_TMA_LOAD_MULTICASTES1B_vS1C_EENS_8epilogue10collective6detail29Sm90TmaWarpSpecializedAdapterINS1G_15DefaultEpilogueISK_SL_SL_NS1F_6thread17LinearCombinationISK_Li1EffLNS1K_9ScaleType4KindE0ELNS_15FloatRoundStyleE2ESK_EENS1_15EpilogueDefaultEEEEEvvEEEEvNT_6ParamsE)
        /*0014*/ 	.word	0x00000000


	//----- nvinfo : EIATTR_MIN_STACK_SIZE
	.align		4
.L_14:
        /*0018*/ 	.byte	0x04, 0x12
        /*001a*/ 	.short	(.L_16 - .L_15)
	.align		4
.L_15:
        /*001c*/ 	.word	index@(_ZN7cutlass13device_kernelINS_4gemm6kernel13GemmUniversalIN4cute5tupleIJiiiiEEENS1_10collective13CollectiveMmaINS1_37MainloopSm90TmaGmmaWarpSpecializedFP8ILi6ENS5_IJNS4_1CILi2EEENSA_ILi1EEESC_EEENS1_35KernelTmaWarpSpecializedCooperativeEEENS5_IJNSA_ILi256EEENSA_ILi16EEENSA_ILi128EEEEEENS_12float_e4m3_tENS5_IJlSC_lEEESK_SL_NS4_8TiledMMAINS4_8MMA_AtomIJNS4_4SM904GMMA30MMA_64x16x32_F32E4M3E4M3_SS_TNILNSP_7ScaleInE1ELSR_1EEEEEENS4_6LayoutISD_NS5_IJSC_NSA_ILi0EEESV_EEEEENS5_IJNS4_10UnderscoreESY_SY_EEEEENS4_13SM90_TMA_LOADENS4_14ComposedLayoutINS4_7SwizzleILi3ELi4ELi3EEENS4_18smem_ptr_flag_bitsILi8EEENSU_INS5_IJNSA_ILi8EEESI_EEENS5_IJSI_SC_EEEEEEEvNS4_8identityENS4_23SM90_TMA_LOAD_MULTICASTES1B_vS1C_EENS_8epilogue10collective6detail29Sm90TmaWarpSpecializedAdapterINS1G_15DefaultEpilogueISK_SL_SL_NS1F_6thread17LinearCombinationISK_Li1EffLNS1K_9ScaleType4KindE0ELNS_15FloatRoundStyleE2ESK_EENS1_15EpilogueDefaultEEEEEvvEEEEvNT_6ParamsE)
        /*0020*/ 	.word	0x00000000
.L_16:


//--------------------- .nv.compat                --------------------------
	.section	.nv.compat,"",@"SHT_CUDA_COMPAT_INFO"
	.align	4
        /*0000*/ 	.byte	0x02, 0x09, 0x01, 0x00, 0x02, 0x02, 0x04, 0x00, 0x02, 0x05, 0x05, 0x00, 0x03, 0x07, 0x01, 0x01
        /*0010*/ 	.byte	0x02, 0x03, 0x01, 0x00, 0x02, 0x06, 0x01, 0x00, 0x04, 0x0b, 0x08, 0x00, 0x00, 0x00, 0x00, 0x00
        /*0020*/ 	.byte	0x00, 0x00, 0x00, 0x00


//--------------------- .nv.info._ZN7cutlass13device_kernelINS_4gemm6kernel13GemmUniversalIN4cute5tupleIJiiiiEEENS1_10collective13CollectiveMmaINS1_37MainloopSm90TmaGmmaWarpSpecializedFP8ILi6ENS5_IJNS4_1CILi2EEENSA_ILi1EEESC_EEENS1_35KernelTmaWarpSpecializedCooperativeEEENS5_IJNSA_ILi256EEENSA_ILi16EEENSA_ILi128EEEEEENS_12float_e4m3_tENS5_IJlSC_lEEESK_SL_NS4_8TiledMMAINS4_8MMA_AtomIJNS4_4SM904GMMA30MMA_64x16x32_F32E4M3E4M3_SS_TNILNSP_7ScaleInE1ELSR_1EEEEEENS4_6LayoutISD_NS5_IJSC_NSA_ILi0EEESV_EEEEENS5_IJNS4_10UnderscoreESY_SY_EEEEENS4_13SM90_TMA_LOADENS4_14ComposedLayoutINS4_7SwizzleILi3ELi4ELi3EEENS4_18smem_ptr_flag_bitsILi8EEENSU_INS5_IJNSA_ILi8EEESI_EEENS5_IJSI_SC_EEEEEEEvNS4_8identityENS4_23SM90_TMA_LOAD_MULTICASTES1B_vS1C_EENS_8epilogue10collective6detail29Sm90TmaWarpSpecializedAdapterINS1G_15DefaultEpilogueISK_SL_SL_NS1F_6thread17LinearCombinationISK_Li1EffLNS1K_9ScaleType4KindE0ELNS_15FloatRoundStyleE2ESK_EENS1_15EpilogueDefaultEEEEEvvEEEEvNT_6ParamsE --------------------------
	.section	.nv.info._ZN7cutlass13device_kernelINS_4gemm6kernel13GemmUniversalIN4cute5tupleIJiiiiEEENS1_10collective13CollectiveMmaINS1_37MainloopSm90TmaGmmaWarpSpecializedFP8ILi6ENS5_IJNS4_1CILi2EEENSA_ILi1EEESC_EEENS1_35KernelTmaWarpSpecializedCooperativeEEENS5_IJNSA_ILi256EEENSA_ILi16EEENSA_ILi128EEEEEENS_12float_e4m3_tENS5_IJlSC_lEEESK_SL_NS4_8TiledMMAINS4_8MMA_AtomIJNS4_4SM904GMMA30MMA_64x16x32_F32E4M3E4M3_SS_TNILNSP_7ScaleInE1ELSR_1EEEEEENS4_6LayoutISD_NS5_IJSC_NSA_ILi0EEESV_EEEEENS5_IJNS4_10UnderscoreESY_SY_EEEEENS4_13SM90_TMA_LOADENS4_14ComposedLayoutINS4_7SwizzleILi3ELi4ELi3EEENS4_18smem_ptr_flag_bitsILi8EEENSU_INS5_IJNSA_ILi8EEESI_EEENS5_IJSI_SC_EEEEEEEvNS4_8identityENS4_23SM90_TMA_LOAD_MULTICASTES1B_vS1C_EENS_8epilogue10collective6detail29Sm90TmaWarpSpecializedAdapterINS1G_15DefaultEpilogueISK_SL_SL_NS1F_6thread17LinearCombinationISK_Li1EffLNS1K_9ScaleType4KindE0ELNS_15FloatRoundStyleE2ESK_EENS1_15EpilogueDefaultEEEEEvvEEEEvNT_6ParamsE,"",@"SHT_CUDA_INFO"
	.sectionflags	@""
	.align	4


	//----- nvinfo : EIATTR_CUDA_API_VERSION
	.align		4
        /*0000*/ 	.byte	0x04, 0x37
        /*0002*/ 	.short	(.L_18 - .L_17)
.L_17:
        /*0004*/ 	.word	0x00000082


	//----- nvinfo : EIATTR_KPARAM_INFO
	.align		4
.L_18:
        /*0008*/ 	.byte	0x04, 0x17
        /*000a*/ 	.short	(.L_20 - .L_19)
.L_19:
        /*000c*/ 	.word	0x00000000
        /*0010*/ 	.short	0x0000
        /*0012*/ 	.short	0x0070
        /*0014*/ 	.byte	0x00, 0xf0, 0x01, 0x10


	//----- nvinfo : EIATTR_SPARSE_MMA_MASK
	.align		4
.L_20:
        /*0018*/ 	.byte	0x03, 0x50
        /*001a*/ 	.short	0x0000


	//----- nvinfo : EIATTR_MAXREG_COUNT
	.align		4
        /*001c*/ 	.byte	0x03, 0x1b
        /*001e*/ 	.short	0x00a8


	//----- nvinfo : EIATTR_NUM_BARRIERS
	.align		4
        /*0020*/ 	.byte	0x02, 0x4c
        /*0022*/ 	.byte	0x01
	.zero		1


	//----- nvinfo : EIATTR_MERCURY_ISA_VERSION
	.align		4
        /*0024*/ 	.byte	0x03, 0x5f
        /*0026*/ 	.short	0x0101


	//----- nvinfo : EIATTR_INT_WARP_WIDE_INSTR_OFFSETS
	.align		4
        /*0028*/ 	.byte	0x04, 0x31
        /*002a*/ 	.short	(.L_22 - .L_21)


	//   ....[0]....
.L_21:
        /*002c*/ 	.word	0x000004c0


	//   ....[1]....
        /*0030*/ 	.word	0x000005f0


	//   ....[2]....
        /*0034*/ 	.word	0x000006d0


	//   ....[3]....
        /*0038*/ 	.word	0x000025a0


	//----- nvinfo : EIATTR_COOP_GROUP_MASK_REGIDS
	.align		4
.L_22:
        /*003c*/ 	.byte	0x04, 0x29
        /*003e*/ 	.short	(.L_24 - .L_23)


	//   ....[0]....
.L_23:
        /*0040*/ 	.word	0xffffffff


	//   ....[1]....
        /*0044*/ 	.word	0xffffffff


	//   ....[2]....
        /*0048*/ 	.word	0xffffffff


	//   ....[3]....
        /*004c*/ 	.word	0xffffffff


	//   ....[4]....
        /*0050*/ 	.word	0xffffffff


	//   ....[5]....
        /*0054*/ 	.word	0xffffffff


	//----- nvinfo : EIATTR_COOP_GROUP_INSTR_OFFSETS
	.align		4
.L_24:
        /*0058*/ 	.byte	0x04, 0x28
        /*005a*/ 	.short	(.L_26 - .L_25)


	//   ....[0]....
.L_25:
        /*005c*/ 	.word	0x00000060


	//   ....[1]....
        /*0060*/ 	.word	0x00000070


	//   ....[2]....
        /*0064*/ 	.word	0x00000130


	//   ....[3]....
        /*0068*/ 	.word	0x00000310


	//   ....[4]....
        /*006c*/ 	.word	0x00000840


	//   ....[5]....
        /*0070*/ 	.word	0x00001480


	//----- nvinfo : EIATTR_REG_RECONFIG
	.align		4
.L_26:
        /*0074*/ 	.byte	0x01, 0x54
	.zero		2


	//----- nvinfo : EIATTR_MBARRIER_INSTR_OFFSETS
	.align		4
        /*0078*/ 	.byte	0x04, 0x39
        /*007a*/ 	.short	(.L_28 - .L_27)


	//   ....[0]....
.L_27:
        /*007c*/ 	.word	0x00000230
        /*0080*/ 	.word	0x000000ff
        /*0084*/ 	.word	0x00000000
        /*0088*/ 	.short	0x0100
        /*008a*/ 	.byte	0x08
	.zero		1


	//   ....[1]....
        /*008c*/ 	.word	0x00000240
        /*0090*/ 	.word	0x000000ff
        /*0094*/ 	.word	0x00000030
        /*0098*/ 	.short	0x0100
        /*009a*/ 	.byte	0x08
	.zero		1


	//   ....[2]....
        /*009c*/ 	.word	0x00000250
        /*00a0*/ 	.word	0x000000ff
        /*00a4*/ 	.word	0x00000008
        /*00a8*/ 	.short	0x0100
        /*00aa*/ 	.byte	0x08
	.zero		1


	//   ....[3]....
        /*00ac*/ 	.word	0x00000260
        /*00b0*/ 	.word	0x000000ff
        /*00b4*/ 	.word	0x00000038
        /*00b8*/ 	.short	0x0100
        /*00ba*/ 	.byte	0x08
	.zero		1


	//   ....[4]....
        /*00bc*/ 	.word	0x00000270
        /*00c0*/ 	.word	0x000000ff
        /*00c4*/ 	.word	0x00000010
        /*00c8*/ 	.short	0x0100
        /*00ca*/ 	.byte	0x08
	.zero		1


	//   ....[5]....
        /*00cc*/ 	.word	0x00000280
        /*00d0*/ 	.word	0x000000ff
        /*00d4*/ 	.word	0x00000040
        /*00d8*/ 	.short	0x0100
        /*00da*/ 	.byte	0x08
	.zero		1


	//   ....[6]....
        /*00dc*/ 	.word	0x00000290
        /*00e0*/ 	.word	0x000000ff
        /*00e4*/ 	.word	0x00000018
        /*00e8*/ 	.short	0x0100
        /*00ea*/ 	.byte	0x08
	.zero		1


	//   ....[7]....
        /*00ec*/ 	.word	0x000002a0
        /*00f0*/ 	.word	0x000000ff
        /*00f4*/ 	.word	0x00000048
        /*00f8*/ 	.short	0x0100
        /*00fa*/ 	.byte	0x08
	.zero		1


	//   ....[8]....
        /*00fc*/ 	.word	0x000002b0
        /*0100*/ 	.word	0x000000ff
        /*0104*/ 	.word	0x00000020
        /*0108*/ 	.short	0x0100
        /*010a*/ 	.byte	0x08
	.zero		1


	//   ....[9]....
        /*010c*/ 	.word	0x000002c0
        /*0110*/ 	.word	0x000000ff
        /*0114*/ 	.word	0x00000050
        /*0118*/ 	.short	0x0100
        /*011a*/ 	.byte	0x08
	.zero		1


	//   ....[10]....
        /*011c*/ 	.word	0x000002d0
        /*0120*/ 	.word	0x000000ff
        /*0124*/ 	.word	0x00000028
        /*0128*/ 	.short	0x0100
        /*012a*/ 	.byte	0x08
	.zero		1


	//   ....[11]....
        /*012c*/ 	.word	0x000002e0
        /*0130*/ 	.word	0x000000ff
        /*0134*/ 	.word	0x00000058
        /*0138*/ 	.short	0x0100
        /*013a*/ 	.byte	0x08
	.zero		1


	//   ....[12]....
        /*013c*/ 	.word	0x00000750
        /*0140*/ 	.word	0x000000ff
        /*0144*/ 	.word	0x00000070
        /*0148*/ 	.short	0x0100
        /*014a*/ 	.byte	0x06
	.zero		1


	//   ....[13]....
        /*014c*/ 	.word	0x000007e0
        /*0150*/ 	.word	0x000000ff
        /*0154*/ 	.word	0x00000078
        /*0158*/ 	.short	0x0100
        /*015a*/ 	.byte	0x06
	.zero		1


	//   ....[14]....
        /*015c*/ 	.word	0x00001740
        /*0160*/ 	.word	0x000000ff
        /*0164*/ 	.word	0x00000000
        /*0168*/ 	.short	0x010a
        /*016a*/ 	.byte	0x06
	.zero		1


	//   ....[15]....
        /*016c*/ 	.word	0x00001780
        /*0170*/ 	.word	0x000000ff
        /*0174*/ 	.word	0x00000000
        /*0178*/ 	.short	0x010a
        /*017a*/ 	.byte	0x06
	.zero		1


	//   ....[16]....
        /*017c*/ 	.word	0x00001db0
        /*0180*/ 	.word	0x000000ff
        /*0184*/ 	.word	0x00000000
        /*0188*/ 	.short	0x010a
        /*018a*/ 	.byte	0x0f
	.zero		1


	//   ....[17]....
        /*018c*/ 	.word	0x00001df0
        /*0190*/ 	.word	0x000000ff
        /*0194*/ 	.word	0x00000000
        /*0198*/ 	.short	0x010a
        /*019a*/ 	.byte	0x0f
	.zero		1


	//   ....[18]....
        /*019c*/ 	.word	0x000022d0
        /*01a0*/ 	.word	0x00000038
        /*01a4*/ 	.word	0x00000000
        /*01a8*/ 	.short	0x0101
        /*01aa*/ 	.byte	0x3f
	.zero		1


	//   ....[19]....
        /*01ac*/ 	.word	0x00002640
        /*01b0*/ 	.word	0x0000000c
        /*01b4*/ 	.word	0x00000000
        /*01b8*/ 	.short	0x0101
        /*01ba*/ 	.byte	0x3f
	.zero		1


	//   ....[20]....
        /*01bc*/ 	.word	0x00004bb0
        /*01c0*/ 	.word	0x00000015
        /*01c4*/ 	.word	0x00000030
        /*01c8*/ 	.short	0x010a
        /*01ca*/ 	.byte	0x3f
	.zero		1


	//   ....[21]....
        /*01cc*/ 	.word	0x00004f30
        /*01d0*/ 	.word	0x00000005
        /*01d4*/ 	.word	0x00000078
        /*01d8*/ 	.short	0x0101
        /*01da*/ 	.byte	0x3f
	.zero		1


	//   ....[22]....
        /*01dc*/ 	.word	0x00005690
        /*01e0*/ 	.word	0x00000005
        /*01e4*/ 	.word	0x00000000
        /*01e8*/ 	.short	0x010a
        /*01ea*/ 	.byte	0x3f
	.zero		1


	//   ....[23]....
        /*01ec*/ 	.word	0x00005710
        /*01f0*/ 	.word	0x00000007
        /*01f4*/ 	.word	0x00000000
        /*01f8*/ 	.short	0x010a
        /*01fa*/ 	.byte	0x3f
	.zero		1


	//   ....[24]....
        /*01fc*/ 	.word	0x000057a0
        /*0200*/ 	.word	0x00000006
        /*0204*/ 	.word	0x00000000
        /*0208*/ 	.short	0x010a
        /*020a*/ 	.byte	0x3f
	.zero		1


	//   ....[25]....
        /*020c*/ 	.word	0x00005830
        /*0210*/ 	.word	0x00000009
        /*0214*/ 	.word	0x00000000
        /*0218*/ 	.short	0x010a
        /*021a*/ 	.byte	0x3f
	.zero		1


	//   ....[26]....
        /*021c*/ 	.word	0x000058c0
        /*0220*/ 	.word	0x00000006
        /*0224*/ 	.word	0x00000000
        /*0228*/ 	.short	0x010a
        /*022a*/ 	.byte	0x3f
	.zero		1


	//   ....[27]....
        /*022c*/ 	.word	0x00005950
        /*0230*/ 	.word	0x00000003
        /*0234*/ 	.word	0x00000000
        /*0238*/ 	.short	0x010a
        /*023a*/ 	.byte	0x3f
	.zero		1


	//   ....[28]....
        /*023c*/ 	.word	0x000059c0
        /*0240*/ 	.word	0x0000000d
        /*0244*/ 	.word	0x00000000
        /*0248*/ 	.short	0x010a
        /*024a*/ 	.byte	0x3f
	.zero		1


	//   ....[29]....
        /*024c*/ 	.word	0x00005a20
        /*0250*/ 	.word	0x0000003b
        /*0254*/ 	.word	0x00000000
        /*0258*/ 	.short	0x010a
        /*025a*/ 	.byte	0x3f
	.zero		1


	//   ....[30]....
        /*025c*/ 	.word	0x00005af0
        /*0260*/ 	.word	0x00000015
        /*0264*/ 	.word	0x00000030
        /*0268*/ 	.short	0x010a
        /*026a*/ 	.byte	0x3f
	.zero		1


	//   ....[31]....
        /*026c*/ 	.word	0x00005bc0
        /*0270*/ 	.word	0x00000005
        /*0274*/ 	.word	0x00000000
        /*0278*/ 	.short	0x010a
        /*027a*/ 	.byte	0x3f
	.zero		1


	//   ....[32]....
        /*027c*/ 	.word	0x00005c10
        /*0280*/ 	.word	0x00000007
        /*0284*/ 	.word	0x00000000
        /*0288*/ 	.short	0x010a
        /*028a*/ 	.byte	0x3f
	.zero		1


	//   ....[33]....
        /*028c*/ 	.word	0x00005c60
        /*0290*/ 	.word	0x00000006
        /*0294*/ 	.word	0x00000000
        /*0298*/ 	.short	0x010a
        /*029a*/ 	.byte	0x3f
	.zero		1


	//   ....[34]....
        /*029c*/ 	.word	0x00005cb0
        /*02a0*/ 	.word	0x00000009
        /*02a4*/ 	.word	0x00000000
        /*02a8*/ 	.short	0x010a
        /*02aa*/ 	.byte	0x3f
	.zero		1


	//   ....[35]....
        /*02ac*/ 	.word	0x00005d00
        /*02b0*/ 	.word	0x00000006
        /*02b4*/ 	.word	0x00000000
        /*02b8*/ 	.short	0x010a
        /*02ba*/ 	.byte	0x3f
	.zero		1


	//----- nvinfo : EIATTR_NUM_MBARRIERS
	.align		4
.L_28:
        /*02bc*/ 	.byte	0x03, 0x38
        /*02be*/ 	.short	0x000e


	//----- nvinfo : EIATTR_EXIT_INSTR_OFFSETS
	.align		4
        /*02c0*/ 	.byte	0x04, 0x1c
        /*02c2*/ 	.short	(.L_30 - .L_29)


	//   ....[0]....
.L_29:
        /*02c4*/ 	.word	0x00000a10


	//   ....[1]....
        /*02c8*/ 	.word	0x000011f0


	//   ....[2]....
        /*02cc*/ 	.word	0x00004330


	//   ....[3]....
        /*02d0*/ 	.word	0x00004890


	//   ....[4]....
        /*02d4*/ 	.word	0x000059a0


	//----- nvinfo : EIATTR_MAX_THREADS
	.align		4
.L_30:
        /*02d8*/ 	.byte	0x04, 0x05
        /*02da*/ 	.short	(.L_32 - .L_31)
.L_31:
        /*02dc*/ 	.word	0x00000180
        /*02e0*/ 	.word	0x00000001
        /*02e4*/ 	.word	0x00000001


	//----- nvinfo : EIATTR_CRS_STACK_SIZE
	.align		4
.L_32:
        /*02e8*/ 	.byte	0x04, 0x1e
        /*02ea*/ 	.short	(.L_34 - .L_33)
.L_33:
        /*02ec*/ 	.word	0x00000000


	//----- nvinfo : EIATTR_CBANK_PARAM_SIZE
	.align		4
.L_34:
        /*02f0*/ 	.byte	0x03, 0x19
        /*02f2*/ 	.short	0x0470


	//----- nvinfo : EIATTR_PARAM_CBANK
	.align		4
        /*02f4*/ 	.byte	0x04, 0x0a
        /*02f6*/ 	.short	(.L_36 - .L_35)
	.align		4
.L_35:
        /*02f8*/ 	.word	index@(.nv.constant0._ZN7cutlass13device_kernelINS_4gemm6kernel13GemmUniversalIN4cute5tupleIJiiiiEEENS1_10collective13CollectiveMmaINS1_37MainloopSm90TmaGmmaWarpSpecializedFP8ILi6ENS5_IJNS4_1CILi2EEENSA_ILi1EEESC_EEENS1_35KernelTmaWarpSpecializedCooperativeEEENS5_IJNSA_ILi256EEENSA_ILi16EEENSA_ILi128EEEEEENS_12float_e4m3_tENS5_IJlSC_lEEESK_SL_NS4_8TiledMMAINS4_8MMA_AtomIJNS4_4SM904GMMA30MMA_64x16x32_F32E4M3E4M3_SS_TNILNSP_7ScaleInE1ELSR_1EEEEEENS4_6LayoutISD_NS5_IJSC_NSA_ILi0EEESV_EEEEENS5_IJNS4_10UnderscoreESY_SY_EEEEENS4_13SM90_TMA_LOADENS4_14ComposedLayoutINS4_7SwizzleILi3ELi4ELi3EEENS4_18smem_ptr_flag_bitsILi8EEENSU_INS5_IJNSA_ILi8EEESI_EEENS5_IJSI_SC_EEEEEEEvNS4_8identityENS4_23SM90_TMA_LOAD_MULTICASTES1B_vS1C_EENS_8epilogue10collective6detail29Sm90TmaWarpSpecializedAdapterINS1G_15DefaultEpilogueISK_SL_SL_NS1F_6thread17LinearCombinationISK_Li1EffLNS1K_9ScaleType4KindE0ELNS_15FloatRoundStyleE2ESK_EENS1_15EpilogueDefaultEEEEEvvEEEEvNT_6ParamsE)
        /*02fc*/ 	.short	0x0210
        /*02fe*/ 	.short	0x0470


	//----- nvinfo : EIATTR_SW_WAR
	.align		4
.L_36:
        /*0300*/ 	.byte	0x04, 0x36
        /*0302*/ 	.short	(.L_38 - .L_37)
.L_37:
        /*0304*/ 	.word	0x00000008
.L_38:


//--------------------- .nv.callgraph             --------------------------
	.section	.nv.callgraph,"",@"SHT_CUDA_CALLGRAPH"
	.align	4
	.sectionentsize	8
	.align		4
        /*0000*/ 	.word	0x00000000
	.align		4
        /*0004*/ 	.word	0xffffffff
	.align		4
        /*0008*/ 	.word	0x00000000
	.align		4
        /*000c*/ 	.word	0xfffffffe
	.align		4
        /*0010*/ 	.word	0x00000000
	.align		4
        /*0014*/ 	.word	0xfffffffd
	.align		4
        /*0018*/ 	.word	0x00000000
	.align		4
        /*001c*/ 	.word	0xfffffffc


//--------------------- .nv.constant4             --------------------------
	.section	.nv.constant4,"a",@progbits
	.align	8
	.align		8
.nv.constant4:
        /*0000*/ 	.dword	_ZN40_INTERNAL_dd2e8b2b_4_k_cu_6af712c2_147264cuda3std3__45__cpo5beginE
	.align		8
        /*0008*/ 	.dword	_ZN40_INTERNAL_dd2e8b2b_4_k_cu_6af712c2_147264cuda3std3__45__cpo3endE
	.align		8
        /*0010*/ 	.dword	_ZN40_INTERNAL_dd2e8b2b_4_k_cu_6af712c2_147264cuda3std3__45__cpo6cbeginE
	.align		8
        /*0018*/ 	.dword	_ZN40_INTERNAL_dd2e8b2b_4_k_cu_6af712c2_147264cuda3std3__45__cpo4cendE
	.align		8
        /*0020*/ 	.dword	_ZN40_INTERNAL_dd2e8b2b_4_k_cu_6af712c2_147264cuda3std3__442_GLOBAL__N__dd2e8b2b_4_k_cu_6af712c2_147266ignoreE
	.align		8
        /*0028*/ 	.dword	_ZN40_INTERNAL_dd2e8b2b_4_k_cu_6af712c2_147264cuda3std3__419piecewise_constructE
	.align		8
        /*0030*/ 	.dword	_ZN40_INTERNAL_dd2e8b2b_4_k_cu_6af712c2_147264cuda3std3__48in_placeE
	.align		8
        /*0038*/ 	.dword	_ZN40_INTERNAL_dd2e8b2b_4_k_cu_6af712c2_147264cuda3std6ranges3__45__cpo4swapE
	.align		8
        /*0040*/ 	.dword	_ZN40_INTERNAL_dd2e8b2b_4_k_cu_6af712c2_147264cuda3std6ranges3__45__cpo9iter_moveE
	.align		8
        /*0048*/ 	.dword	_ZN40_INTERNAL_dd2e8b2b_4_k_cu_6af712c2_147264cute7productE
	.align		8
        /*0050*/ 	.dword	_ZN40_INTERNAL_dd2e8b2b_4_k_cu_6af712c2_147264cute1_E


//--------------------- .text._ZN7cutlass13device_kernelINS_4gemm6kernel13GemmUniversalIN4cute5tupleIJiiiiEEENS1_10collective13CollectiveMmaINS1_37MainloopSm90TmaGmmaWarpSpecializedFP8ILi6ENS5_IJNS4_1CILi2EEENSA_ILi1EEESC_EEENS1_35KernelTmaWarpSpecializedCooperativeEEENS5_IJNSA_ILi256EEENSA_ILi16EEENSA_ILi128EEEEEENS_12float_e4m3_tENS5_IJlSC_lEEESK_SL_NS4_8TiledMMAINS4_8MMA_AtomIJNS4_4SM904GMMA30MMA_64x16x32_F32E4M3E4M3_SS_TNILNSP_7ScaleInE1ELSR_1EEEEEENS4_6LayoutISD_NS5_IJSC_NSA_ILi0EEESV_EEEEENS5_IJNS4_10UnderscoreESY_SY_EEEEENS4_13SM90_TMA_LOADENS4_14ComposedLayoutINS4_7SwizzleILi3ELi4ELi3EEENS4_18smem_ptr_flag_bitsILi8EEENSU_INS5_IJNSA_ILi8EEESI_EEENS5_IJSI_SC_EEEEEEEvNS4_8identityENS4_23SM90_TMA_LOAD_MULTICASTES1B_vS1C_EENS_8epilogue10collective6detail29Sm90TmaWarpSpecializedAdapterINS1G_15DefaultEpilogueISK_SL_SL_NS1F_6thread17LinearCombinationISK_Li1EffLNS1K_9ScaleType4KindE0ELNS_15FloatRoundStyleE2ESK_EENS1_15EpilogueDefaultEEEEEvvEEEEvNT_6ParamsE --------------------------
	.section	.text._ZN7cutlass13device_kernelINS_4gemm6kernel13GemmUniversalIN4cute5tupleIJiiiiEEENS1_10collective13CollectiveMmaINS1_37MainloopSm90TmaGmmaWarpSpecializedFP8ILi6ENS5_IJNS4_1CILi2EEENSA_ILi1EEESC_EEENS1_35KernelTmaWarpSpecializedCooperativeEEENS5_IJNSA_ILi256EEENSA_ILi16EEENSA_ILi128EEEEEENS_12float_e4m3_tENS5_IJlSC_lEEESK_SL_NS4_8TiledMMAINS4_8MMA_AtomIJNS4_4SM904GMMA30MMA_64x16x32_F32E4M3E4M3_SS_TNILNSP_7ScaleInE1ELSR_1EEEEEENS4_6LayoutISD_NS5_IJSC_NSA_ILi0EEESV_EEEEENS5_IJNS4_10UnderscoreESY_SY_EEEEENS4_13SM90_TMA_LOADENS4_14ComposedLayoutINS4_7SwizzleILi3ELi4ELi3EEENS4_18smem_ptr_flag_bitsILi8EEENSU_INS5_IJNSA_ILi8EEESI_EEENS5_IJSI_SC_EEEEEEEvNS4_8identityENS4_23SM90_TMA_LOAD_MULTICASTES1B_vS1C_EENS_8epilogue10collective6detail29Sm90TmaWarpSpecializedAdapterINS1G_15DefaultEpilogueISK_SL_SL_NS1F_6thread17LinearCombinationISK_Li1EffLNS1K_9ScaleType4KindE0ELNS_15FloatRoundStyleE2ESK_EENS1_15EpilogueDefaultEEEEEvvEEEEvNT_6ParamsE,"ax",@progbits
	.align	128
.text._ZN7cutlass13device_kernelINS_4gemm6kernel13GemmUniversalIN4cute5tupleIJiiiiEEENS1_10collective13CollectiveMmaINS1_37MainloopSm90TmaGmmaWarpSpecializedFP8ILi6ENS5_IJNS4_1CILi2EEENSA_ILi1EEESC_EEENS1_35KernelTmaWarpSpecializedCooperativeEEENS5_IJNSA_ILi256EEENSA_ILi16EEENSA_ILi128EEEEEENS_12float_e4m3_tENS5_IJlSC_lEEESK_SL_NS4_8TiledMMAINS4_8MMA_AtomIJNS4_4SM904GMMA30MMA_64x16x32_F32E4M3E4M3_SS_TNILNSP_7ScaleInE1ELSR_1EEEEEENS4_6LayoutISD_NS5_IJSC_NSA_ILi0EEESV_EEEEENS5_IJNS4_10UnderscoreESY_SY_EEEEENS4_13SM90_TMA_LOADENS4_14ComposedLayoutINS4_7SwizzleILi3ELi4ELi3EEENS4_18smem_ptr_flag_bitsILi8EEENSU_INS5_IJNSA_ILi8EEESI_EEENS5_IJSI_SC_EEEEEEEvNS4_8identityENS4_23SM90_TMA_LOAD_MULTICASTES1B_vS1C_EENS_8epilogue10collective6detail29Sm90TmaWarpSpecializedAdapterINS1G_15DefaultEpilogueISK_SL_SL_NS1F_6thread17LinearCombinationISK_Li1EffLNS1K_9ScaleType4KindE0ELNS_15FloatRoundStyleE2ESK_EENS1_15EpilogueDefaultEEEEEvvEEEEvNT_6ParamsE:
        .type           _ZN7cutlass13device_kernelINS_4gemm6kernel13GemmUniversalIN4cute5tupleIJiiiiEEENS1_10collective13CollectiveMmaINS1_37MainloopSm90TmaGmmaWarpSpecializedFP8ILi6ENS5_IJNS4_1CILi2EEENSA_ILi1EEESC_EEENS1_35KernelTmaWarpSpecializedCooperativeEEENS5_IJNSA_ILi256EEENSA_ILi16EEENSA_ILi128EEEEEENS_12float_e4m3_tENS5_IJlSC_lEEESK_SL_NS4_8TiledMMAINS4_8MMA_AtomIJNS4_4SM904GMMA30MMA_64x16x32_F32E4M3E4M3_SS_TNILNSP_7ScaleInE1ELSR_1EEEEEENS4_6LayoutISD_NS5_IJSC_NSA_ILi0EEESV_EEEEENS5_IJNS4_10UnderscoreESY_SY_EEEEENS4_13SM90_TMA_LOADENS4_14ComposedLayoutINS4_7SwizzleILi3ELi4ELi3EEENS4_18smem_ptr_flag_bitsILi8EEENSU_INS5_IJNSA_ILi8EEESI_EEENS5_IJSI_SC_EEEEEEEvNS4_8identityENS4_23SM90_TMA_LOAD_MULTICASTES1B_vS1C_EENS_8epilogue10collective6detail29Sm90TmaWarpSpecializedAdapterINS1G_15DefaultEpilogueISK_SL_SL_NS1F_6thread17LinearCombinationISK_Li1EffLNS1K_9ScaleType4KindE0ELNS_15FloatRoundStyleE2ESK_EENS1_15EpilogueDefaultEEEEEvvEEEEvNT_6ParamsE,@function
        .size           _ZN7cutlass13device_kernelINS_4gemm6kernel13GemmUniversalIN4cute5tupleIJiiiiEEENS1_10collective13CollectiveMmaINS1_37MainloopSm90TmaGmmaWarpSpecializedFP8ILi6ENS5_IJNS4_1CILi2EEENSA_ILi1EEESC_EEENS1_35KernelTmaWarpSpecializedCooperativeEEENS5_IJNSA_ILi256EEENSA_ILi16EEENSA_ILi128EEEEEENS_12float_e4m3_tENS5_IJlSC_lEEESK_SL_NS4_8TiledMMAINS4_8MMA_AtomIJNS4_4SM904GMMA30MMA_64x16x32_F32E4M3E4M3_SS_TNILNSP_7ScaleInE1ELSR_1EEEEEENS4_6LayoutISD_NS5_IJSC_NSA_ILi0EEESV_EEEEENS5_IJNS4_10UnderscoreESY_SY_EEEEENS4_13SM90_TMA_LOADENS4_14ComposedLayoutINS4_7SwizzleILi3ELi4ELi3EEENS4_18smem_ptr_flag_bitsILi8EEENSU_INS5_IJNSA_ILi8EEESI_EEENS5_IJSI_SC_EEEEEEEvNS4_8identityENS4_23SM90_TMA_LOAD_MULTICASTES1B_vS1C_EENS_8epilogue10collective6detail29Sm90TmaWarpSpecializedAdapterINS1G_15DefaultEpilogueISK_SL_SL_NS1F_6thread17LinearCombinationISK_Li1EffLNS1K_9ScaleType4KindE0ELNS_15FloatRoundStyleE2ESK_EENS1_15EpilogueDefaultEEEEEvvEEEEvNT_6ParamsE,(.L_x_112 - _ZN7cutlass13device_kernelINS_4gemm6kernel13GemmUniversalIN4cute5tupleIJiiiiEEENS1_10collective13CollectiveMmaINS1_37MainloopSm90TmaGmmaWarpSpecializedFP8ILi6ENS5_IJNS4_1CILi2EEENSA_ILi1EEESC_EEENS1_35KernelTmaWarpSpecializedCooperativeEEENS5_IJNSA_ILi256EEENSA_ILi16EEENSA_ILi128EEEEEENS_12float_e4m3_tENS5_IJlSC_lEEESK_SL_NS4_8TiledMMAINS4_8MMA_AtomIJNS4_4SM904GMMA30MMA_64x16x32_F32E4M3E4M3_SS_TNILNSP_7ScaleInE1ELSR_1EEEEEENS4_6LayoutISD_NS5_IJSC_NSA_ILi0EEESV_EEEEENS5_IJNS4_10UnderscoreESY_SY_EEEEENS4_13SM90_TMA_LOADENS4_14ComposedLayoutINS4_7SwizzleILi3ELi4ELi3EEENS4_18smem_ptr_flag_bitsILi8EEENSU_INS5_IJNSA_ILi8EEESI_EEENS5_IJSI_SC_EEEEEEEvNS4_8identityENS4_23SM90_TMA_LOAD_MULTICASTES1B_vS1C_EENS_8epilogue10collective6detail29Sm90TmaWarpSpecializedAdapterINS1G_15DefaultEpilogueISK_SL_SL_NS1F_6thread17LinearCombinationISK_Li1EffLNS1K_9ScaleType4KindE0ELNS_15FloatRoundStyleE2ESK_EENS1_15EpilogueDefaultEEEEEvvEEEEvNT_6ParamsE)
        .other          _ZN7cutlass13device_kernelINS_4gemm6kernel13GemmUniversalIN4cute5tupleIJiiiiEEENS1_10collective13CollectiveMmaINS1_37MainloopSm90TmaGmmaWarpSpecializedFP8ILi6ENS5_IJNS4_1CILi2EEENSA_ILi1EEESC_EEENS1_35KernelTmaWarpSpecializedCooperativeEEENS5_IJNSA_ILi256EEENSA_ILi16EEENSA_ILi128EEEEEENS_12float_e4m3_tENS5_IJlSC_lEEESK_SL_NS4_8TiledMMAINS4_8MMA_AtomIJNS4_4SM904GMMA30MMA_64x16x32_F32E4M3E4M3_SS_TNILNSP_7ScaleInE1ELSR_1EEEEEENS4_6LayoutISD_NS5_IJSC_NSA_ILi0EEESV_EEEEENS5_IJNS4_10UnderscoreESY_SY_EEEEENS4_13SM90_TMA_LOADENS4_14ComposedLayoutINS4_7SwizzleILi3ELi4ELi3EEENS4_18smem_ptr_flag_bitsILi8EEENSU_INS5_IJNSA_ILi8EEESI_EEENS5_IJSI_SC_EEEEEEEvNS4_8identityENS4_23SM90_TMA_LOAD_MULTICASTES1B_vS1C_EENS_8epilogue10collective6detail29Sm90TmaWarpSpecializedAdapterINS1G_15DefaultEpilogueISK_SL_SL_NS1F_6thread17LinearCombinationISK_Li1EffLNS1K_9ScaleType4KindE0ELNS_15FloatRoundStyleE2ESK_EENS1_15EpilogueDefaultEEEEEvvEEEEvNT_6ParamsE,@"STO_CUDA_ENTRY STV_DEFAULT"
_ZN7cutlass13device_kernelINS_4gemm6kernel13GemmUniversalIN4cute5tupleIJiiiiEEENS1_10collective13CollectiveMmaINS1_37MainloopSm90TmaGmmaWarpSpecializedFP8ILi6ENS5_IJNS4_1CILi2EEENSA_ILi1EEESC_EEENS1_35KernelTmaWarpSpecializedCooperativeEEENS5_IJNSA_ILi256EEENSA_ILi16EEENSA_ILi128EEEEEENS_12float_e4m3_tENS5_IJlSC_lEEESK_SL_NS4_8TiledMMAINS4_8MMA_AtomIJNS4_4SM904GMMA30MMA_64x16x32_F32E4M3E4M3_SS_TNILNSP_7ScaleInE1ELSR_1EEEEEENS4_6LayoutISD_NS5_IJSC_NSA_ILi0EEESV_EEEEENS5_IJNS4_10UnderscoreESY_SY_EEEEENS4_13SM90_TMA_LOADENS4_14ComposedLayoutINS4_7SwizzleILi3ELi4ELi3EEENS4_18smem_ptr_flag_bitsILi8EEENSU_INS5_IJNSA_ILi8EEESI_EEENS5_IJSI_SC_EEEEEEEvNS4_8identityENS4_23SM90_TMA_LOAD_MULTICASTES1B_vS1C_EENS_8epilogue10collective6detail29Sm90TmaWarpSpecializedAdapterINS1G_15DefaultEpilogueISK_SL_SL_NS1F_6thread17LinearCombinationISK_Li1EffLNS1K_9ScaleType4KindE0ELNS_15FloatRoundStyleE2ESK_EENS1_15EpilogueDefaultEEEEEvvEEEEvNT_6ParamsE:
[----:B------:R-:W-:Y:S01]  /*0000*/  LDC R1, c[0x0][0x28] ;  /* 0x00000a00ff017b82 */ /* 0x000fe20000000800 */
[----:B------:R-:W0:Y:S01]  /*0010*/  S2R R18, SR_TID.X ;  /* 0x0000000000127919 */ /* 0x000e220000002100 */
[----:B------:R-:W-:Y:S01]  /*0020*/  ELECT P0, URZ, PT ;  /* 0x00000000003f782f */ /* 0x000fe20003800000 */
[----:B------:R-:W-:Y:S01]  /*0030*/  BSSY B0, `(.L_x_0) ;  /* 0x000000f000007945 */ /* 0x000fe20003800000 */
[--C-:B0-----:R-:W-:Y:S02]  /*0040*/  SHF.R.U32.HI R0, RZ, 0x5, R18.reuse ;  /* 0x00000005ff007819 */ /* 0x101fe40000011612 */
[----:B------:R-:W-:-:S03]  /*0050*/  SHF.R.U32.HI R12, RZ, 0x7, R18 ;  /* 0x00000007ff0c7819 */ /* 0x000fc60000011612 */
[----:B------:R-:W0:Y:S04]  /*0060*/  SHFL.IDX PT, R2, R0, RZ, 0x1f ;  /* 0x00001fff00027589 */ /* 0x000e2800000e0000 */
[----:B------:R1:W2:Y:S01]  /*0070*/  SHFL.IDX PT, R5, R12, RZ, 0x1f ;  /* 0x00001fff0c057589 */ /* 0x0002a200000e0000 */
[----:B0-----:R-:W-:-:S13]  /*0080*/  ISETP.NE.OR P0, PT, R2, RZ, !P0 ;  /* 0x000000ff0200720c */ /* 0x001fda0004705670 */
[----:B-12---:R-:W-:Y:S05]  /*0090*/  @P0 BRA `(.L_x_1) ;  /* 0x0000000000200947 */ /* 0x006fea0003800000 */
[----:B------:R-:W-:Y:S02]  /*00a0*/  ULDC.64 UR4, c[0x0][0x198] ;  /* 0x0000660000047ab9 */ /* 0x000fe40000000a00 */
[----:B------:R-:W-:Y:S02]  /*00b0*/  UIADD3 UR6, UP0, UR4, 0xf0, URZ ;  /* 0x000000f004067890 */ /* 0x000fe4000ff1e03f */
[----:B------:R-:W-:Y:S02]  /*00c0*/  UIADD3 UR4, UP1, UR4, 0x1f0, URZ ;  /* 0x000001f004047890 */ /* 0x000fe4000ff3e03f */
[----:B------:R-:W-:Y:S02]  /*00d0*/  UIADD3.X UR7, URZ, UR5, URZ, UP0, !UPT ;  /* 0x000000053f077290 */ /* 0x000fe400087fe43f */
[----:B------:R-:W-:-:S07]  /*00e0*/  UIADD3.X UR5, URZ, UR5, URZ, UP1, !UPT ;  /* 0x000000053f057290 */ /* 0x000fce0008ffe43f */
[----:B------:R0:W-:Y:S02]  /*00f0*/  UTMACCTL.PF [UR6] ;  /* 0x00000000060079b9 */ /* 0x0001e40008040000 */
[----:B------:R0:W-:Y:S02]  /*0100*/  UTMACCTL.PF [UR4] ;  /* 0x00000000040079b9 */ /* 0x0001e40008040000 */
[----:B0-----:R-:W-:Y:S01]  /*0110*/  NOP ;  /* 0x0000000000007918 */ /* 0x001fe20000000000 */
.L_x_1:
[----:B------:R-:W-:Y:S05]  /*0120*/  BSYNC B0 ;  /* 0x0000000000007941 */ /* 0x000fea0003800000 */
.L_x_0:
[----:B------:R-:W0:Y:S02]  /*0130*/  SHFL.IDX PT, R3, R0, RZ, 0x1f ;  /* 0x00001fff00037589 */ /* 0x000e2400000e0000 */
[----:B0-----:R-:W-:-:S13]  /*0140*/  ISETP.NE.AND P0, PT, R3, RZ, PT ;  /* 0x000000ff0300720c */ /* 0x001fda0003f05270 */
[----:B------:R-:W-:Y:S05]  /*0150*/  @P0 BRA `(.L_x_2) ;  /* 0x0000000000680947 */ /* 0x000fea0003800000 */
[----:B------:R-:W0:Y:S01]  /*0160*/  S2UR UR8, SR_CgaCtaId ;  /* 0x00000000000879c3 */ /* 0x000e220000008800 */
[----:B------:R-:W-:Y:S01]  /*0170*/  UMOV UR4, 0x400 ;  /* 0x0000040000047882 */ /* 0x000fe20000000000 */
[----:B------:R-:W-:Y:S01]  /*0180*/  UMOV UR5, 0x1 ;  /* 0x0000000100057882 */ /* 0x000fe20000000000 */
[----:B------:R-:W-:Y:S01]  /*0190*/  UMOV UR6, 0x4 ;  /* 0x0000000400067882 */ /* 0x000fe20000000000 */
[----:B------:R-:W-:Y:S01]  /*01a0*/  ELECT P0, URZ, PT ;  /* 0x00000000003f782f */ /* 0x000fe20003800000 */
[----:B------:R-:W-:-:S04]  /*01b0*/  UIADD3 UR6, -UR6, 0x100000, URZ ;  /* 0x0010000006067890 */ /* 0x000fc8000fffe13f */
[----:B------:R-:W-:Y:S02]  /*01c0*/  USHF.L.U32 UR7, UR6, 0xb, URZ ;  /* 0x0000000b06077899 */ /* 0x000fe4000800063f */
[----:B------:R-:W-:Y:S02]  /*01d0*/  USHF.L.U32 UR6, UR6, 0x1, URZ ;  /* 0x0000000106067899 */ /* 0x000fe4000800063f */
[----:B0-----:R-:W-:Y:S02]  /*01e0*/  ULEA UR8, UR8, UR4, 0x18 ;  /* 0x0000000408087291 */ /* 0x001fe4000f8ec03f */
[----:B------:R-:W-:-:S04]  /*01f0*/  UIADD3 UR4, -UR5, 0x100000, URZ ;  /* 0x0010000005047890 */ /* 0x000fc8000fffe13f */
[----:B------:R-:W-:Y:S02]  /*0200*/  USHF.L.U32 UR5, UR4, 0xb, URZ ;  /* 0x0000000b04057899 */ /* 0x000fe4000800063f */
[----:B------:R-:W-:Y:S01]  /*0210*/  USHF.L.U32 UR4, UR4, 0x1, URZ ;  /* 0x0000000104047899 */ /* 0x000fe2000800063f */
[----:B------:R-:W0:Y:S11]  /*0220*/  FENCE.VIEW.ASYNC.S ;  /* 0x00000000000073c6 */ /* 0x000e360000000000 */
[----:B0-----:R0:W1:Y:S01]  /*0230*/  SYNCS.EXCH.64 URZ, [UR8], UR4 ;  /* 0x00000004083f75b2 */ /* 0x0010620008000100 */
[----:B------:R0:W2:Y:S01]  /*0240*/  SYNCS.EXCH.64 URZ, [UR8+0x30], UR6 ;  /* 0x00003006083f75b2 */ /* 0x0000a20008000100 */
[----:B------:R0:W3:Y:S01]  /*0250*/  SYNCS.EXCH.64 URZ, [UR8+0x8], UR4 ;  /* 0x00000804083f75b2 */ /* 0x0000e20008000100 */
[----:B------:R0:W4:Y:S01]  /*0260*/  SYNCS.EXCH.64 URZ, [UR8+0x38], UR6 ;  /* 0x00003806083f75b2 */ /* 0x0001220008000100 */
[----:B------:R0:W0:Y:S01]  /*0270*/  SYNCS.EXCH.64 URZ, [UR8+0x10], UR4 ;  /* 0x00001004083f75b2 */ /* 0x0000220008000100 */
[----:B------:R0:W0:Y:S01]  /*0280*/  SYNCS.EXCH.64 URZ, [UR8+0x40], UR6 ;  /* 0x00004006083f75b2 */ /* 0x0000220008000100 */
[----:B------:R0:W0:Y:S01]  /*0290*/  SYNCS.EXCH.64 URZ, [UR8+0x18], UR4 ;  /* 0x00001804083f75b2 */ /* 0x0000220008000100 */
[----:B------:R0:W0:Y:S01]  /*02a0*/  SYNCS.EXCH.64 URZ, [UR8+0x48], UR6 ;  /* 0x00004806083f75b2 */ /* 0x0000220008000100 */
[----:B------:R0:W0:Y:S01]  /*02b0*/  SYNCS.EXCH.64 URZ, [UR8+0x20], UR4 ;  /* 0x00002004083f75b2 */ /* 0x0000220008000100 */
[----:B------:R0:W0:Y:S01]  /*02c0*/  SYNCS.EXCH.64 URZ, [UR8+0x50], UR6 ;  /* 0x00005006083f75b2 */ /* 0x0000220008000100 */
[----:B------:R0:W0:Y:S01]  /*02d0*/  SYNCS.EXCH.64 URZ, [UR8+0x28], UR4 ;  /* 0x00002804083f75b2 */ /* 0x0000220008000100 */
[----:B------:R0:W0:Y:S01]  /*02e0*/  SYNCS.EXCH.64 URZ, [UR8+0x58], UR6 ;  /* 0x00005806083f75b2 */ /* 0x0000220008000100 */
[----:B------:R-:W-:Y:S01]  /*02f0*/  NOP ;  /* 0x0000000000007918 */ /* 0x000fe20000000000 */
.L_x_2:
[----:B------:R-:W-:Y:S01]  /*0300*/  SHF.R.S32.HI R7, RZ, 0x1f, R18 ;  /* 0x0000001fff077819 */ /* 0x000fe20000011412 */
[----:B------:R-:W5:Y:S01]  /*0310*/  SHFL.IDX PT, R0, R0, RZ, 0x1f ;  /* 0x00001fff00007589 */ /* 0x000f6200000e0000 */
[----:B0-----:R-:W0:Y:S01]  /*0320*/  S2UR UR8, SR_CTAID.X ;  /* 0x00000000000879c3 */ /* 0x001e220000002500 */
[----:B------:R-:W-:Y:S02]  /*0330*/  ELECT P0, URZ, PT ;  /* 0x00000000003f782f */ /* 0x000fe40003800000 */
[----:B------:R-:W-:Y:S01]  /*0340*/  LEA.HI R7, R7, R18, RZ, 0x7 ;  /* 0x0000001207077211 */ /* 0x000fe200078f38ff */
[----:B------:R-:W1:Y:S01]  /*0350*/  S2R R4, SR_CTAID.Y ;  /* 0x0000000000047919 */ /* 0x000e620000002600 */
[----:B------:R-:W-:Y:S01]  /*0360*/  ULDC UR4, c[0x0][0x150] ;  /* 0x0000540000047ab9 */ /* 0x000fe20000000800 */
[----:B------:R-:W-:Y:S01]  /*0370*/  VIADD R19, R5, 0xffffffff ;  /* 0xffffffff05137836 */ /* 0x000fe20000000000 */
[----:B------:R-:W-:Y:S01]  /*0380*/  LOP3.LUT R7, R7, 0xffffff80, RZ, 0xc0, !PT ;  /* 0xffffff8007077812 */ /* 0x000fe200078ec0ff */
[----:B------:R-:W-:Y:S01]  /*0390*/  NOP ;  /* 0x0000000000007918 */ /* 0x000fe20000000000 */
[----:B------:R-:W2:Y:S01]  /*03a0*/  LDC R10, c[0x0][0x144] ;  /* 0x00005100ff0a7b82 */ /* 0x000ea20000000800 */
[----:B------:R-:W-:Y:S01]  /*03b0*/  NOP ;  /* 0x0000000000007918 */ /* 0x000fe20000000000 */
[----:B------:R-:W-:Y:S01]  /*03c0*/  ISETP.GE.U32.AND P6, PT, R19, 0x2, PT ;  /* 0x000000021300780c */ /* 0x000fe20003fc6070 */
[----:B------:R-:W-:Y:S01]  /*03d0*/  IMAD.IADD R7, R18, 0x1, -R7 ;  /* 0x0000000112077824 */ /* 0x000fe200078e0a07 */
[----:B------:R-:W-:-:S04]  /*03e0*/  ISETP.NE.AND P4, PT, R5, RZ, PT ;  /* 0x000000ff0500720c */ /* 0x000fc80003f85270 */
[----:B------:R-:W-:Y:S01]  /*03f0*/  SHF.R.S32.HI R6, RZ, 0x1f, R7 ;  /* 0x0000001fff067819 */ /* 0x000fe20000011407 */
[----:B------:R-:W3:Y:S03]  /*0400*/  LDC R14, c[0x0][0x140] ;  /* 0x00005000ff0e7b82 */ /* 0x000ee60000000800 */
[----:B------:R-:W-:Y:S02]  /*0410*/  LEA.HI R6, R6, R7, RZ, 0x3 ;  /* 0x0000000706067211 */ /* 0x000fe400078f18ff */
[----:B-----5:R-:W-:Y:S02]  /*0420*/  ISETP.NE.OR P0, PT, R0, RZ, !P0 ;  /* 0x000000ff0000720c */ /* 0x020fe40004705670 */
[--C-:B------:R-:W-:Y:S01]  /*0430*/  SHF.R.S32.HI R0, RZ, 0x3, R6.reuse ;  /* 0x00000003ff007819 */ /* 0x100fe20000011406 */
[----:B------:R-:W5:Y:S01]  /*0440*/  LDC R11, c[0x0][0x148] ;  /* 0x00005200ff0b7b82 */ /* 0x000f620000000800 */
[----:B------:R-:W-:-:S02]  /*0450*/  SHF.R.S32.HI R9, RZ, 0x1f, R6 ;  /* 0x0000001fff097819 */ /* 0x000fc40000011406 */
[----:B------:R-:W-:Y:S02]  /*0460*/  SHF.R.S32.HI R6, RZ, 0x1f, R3 ;  /* 0x0000001fff067819 */ /* 0x000fe40000011403 */
[----:B0-----:R-:W-:Y:S02]  /*0470*/  I2FP.F32.U32 R8, UR8 ;  /* 0x0000000800087c45 */ /* 0x001fe40008201000 */
[----:B------:R-:W-:Y:S02]  /*0480*/  LEA.HI R9, R9, R0, RZ, 0x2 ;  /* 0x0000000009097211 */ /* 0x000fe400078f10ff */
[----:B------:R-:W-:Y:S01]  /*0490*/  LEA.HI R6, R6, R3, RZ, 0x2 ;  /* 0x0000000306067211 */ /* 0x000fe200078f10ff */
[----:B------:R-:W-:Y:S01]  /*04a0*/  FMUL R8, R8, UR4 ;  /* 0x0000000408087c20 */ /* 0x000fe20008400000 */
[----:B------:R-:W-:Y:S01]  /*04b0*/  LOP3.LUT R9, R9, 0xfffffffc, RZ, 0xc0, !PT ;  /* 0xfffffffc09097812 */ /* 0x000fe200078ec0ff */
[----:B------:R-:W-:Y:S01]  /*04c0*/  VOTEU.ALL UP0, P0 ;  /* 0x00000000003f7886 */ /* 0x000fe20000000000 */
[----:B------:R-:W-:Y:S01]  /*04d0*/  LOP3.LUT R6, R6, 0x3ffffffc, RZ, 0xc0, !PT ;  /* 0x3ffffffc06067812 */ /* 0x000fe200078ec0ff */
[----:B------:R-:W-:Y:S01]  /*04e0*/  ULDC UR4, c[0x0][0x154] ;  /* 0x0000550000047ab9 */ /* 0x000fe20000000800 */
[----:B-1----:R-:W-:Y:S01]  /*04f0*/  I2FP.F32.U32 R13, R4 ;  /* 0x00000004000d7245 */ /* 0x002fe20000201000 */
[----:B------:R-:W0:Y:S01]  /*0500*/  F2I.U32.TRUNC.NTZ R8, R8 ;  /* 0x0000000800087305 */ /* 0x000e22000020f000 */
[----:B------:R-:W-:Y:S01]  /*0510*/  IMAD.IADD R9, R0, 0x1, -R9 ;  /* 0x0000000100097824 */ /* 0x000fe200078e0a09 */
[----:B------:R-:W1:Y:S01]  /*0520*/  @!UP0 S2UR UR7, SR_CgaCtaId ;  /* 0x00000000000789c3 */ /* 0x000e620000008800 */
[----:B------:R-:W-:-:S02]  /*0530*/  IMAD.IADD R6, R3, 0x1, -R6 ;  /* 0x0000000103067824 */ /* 0x000fc400078e0a06 */
[----:B------:R-:W-:Y:S01]  /*0540*/  FMUL R13, R13, UR4 ;  /* 0x000000040d0d7c20 */ /* 0x000fe20008400000 */
[----:B------:R-:W-:Y:S01]  /*0550*/  SHF.R.S32.HI R3, RZ, 0x1f, R2 ;  /* 0x0000001fff037819 */ /* 0x000fe20000011402 */
[----:B------:R-:W-:Y:S01]  /*0560*/  UMOV UR4, 0x20 ;  /* 0x0000002000047882 */ /* 0x000fe20000000000 */
[----:B------:R-:W-:Y:S01]  /*0570*/  IMAD R6, R6, 0x4, R9 ;  /* 0x0000000406067824 */ /* 0x000fe200078e0209 */
[----:B------:R-:W-:Y:S01]  /*0580*/  @!UP0 UMOV UR6, 0x400 ;  /* 0x0000040000068882 */ /* 0x000fe20000000000 */
[----:B------:R-:W-:Y:S01]  /*0590*/  LEA.HI R3, R3, R2, RZ, 0x2 ;  /* 0x0000000203037211 */ /* 0x000fe200078f10ff */
[----:B------:R-:W4:Y:S01]  /*05a0*/  F2I.U32.TRUNC.NTZ R13, R13 ;  /* 0x0000000d000d7305 */ /* 0x000f22000020f000 */
[----:B------:R-:W-:-:S04]  /*05b0*/  @!UP0 UIADD3 UR4, -UR4, 0x100000, URZ ;  /* 0x0010000004048890 */ /* 0x000fc8000fffe13f */
[----:B------:R-:W-:Y:S02]  /*05c0*/  @!UP0 USHF.L.U32 UR5, UR4, 0xb, URZ ;  /* 0x0000000b04058899 */ /* 0x000fe4000800063f */
[----:B------:R-:W-:Y:S01]  /*05d0*/  @!UP0 USHF.L.U32 UR4, UR4, 0x1, URZ ;  /* 0x0000000104048899 */ /* 0x000fe2000800063f */
[----:B------:R-:W-:Y:S01]  /*05e0*/  LEA.HI R0, R6, R6, RZ, 0x1 ;  /* 0x0000000606007211 */ /* 0x000fe200078f08ff */
[----:B------:R-:W-:Y:S01]  /*05f0*/  VOTEU.ALL UP1, P0 ;  /* 0x00000000003f7886 */ /* 0x000fe20000020000 */
[----:B------:R-:W-:Y:S01]  /*0600*/  LOP3.LUT R3, R3, 0xfffffffc, RZ, 0xc0, !PT ;  /* 0xfffffffc03037812 */ /* 0x000fe200078ec0ff */
[----:B0-----:R-:W-:Y:S01]  /*0610*/  IMAD.MOV R15, RZ, RZ, -R8 ;  /* 0x000000ffff0f7224 */ /* 0x001fe200078e0a08 */
[----:B------:R-:W-:Y:S01]  /*0620*/  LOP3.LUT R9, R0, 0xfffffffe, RZ, 0xc0, !PT ;  /* 0xfffffffe00097812 */ /* 0x000fe200078ec0ff */
[----:B------:R-:W-:Y:S01]  /*0630*/  IMAD.MOV.U32 R8, RZ, RZ, 0x1 ;  /* 0x00000001ff087424 */ /* 0x000fe200078e00ff */
[----:B---3--:R-:W-:Y:S01]  /*0640*/  ISETP.EQ.U32.AND P2, PT, R14, 0x1, PT ;  /* 0x000000010e00780c */ /* 0x008fe20003f42070 */
[----:B--2---:R-:W-:-:S02]  /*0650*/  IMAD R10, R10, R15, UR8 ;  /* 0x000000080a0a7e24 */ /* 0x004fc4000f8e020f */
[----:B------:R-:W-:Y:S02]  /*0660*/  IMAD.IADD R9, R6, 0x1, -R9 ;  /* 0x0000000106097824 */ /* 0x000fe400078e0a09 */
[----:B------:R-:W-:Y:S02]  /*0670*/  IMAD.IADD R2, R2, 0x1, -R3 ;  /* 0x0000000102027824 */ /* 0x000fe400078e0a03 */
[----:B----4-:R-:W-:Y:S01]  /*0680*/  IMAD.MOV R22, RZ, RZ, -R13 ;  /* 0x000000ffff167224 */ /* 0x010fe200078e0a0d */
[----:B------:R-:W-:Y:S01]  /*0690*/  ISETP.NE.AND P3, PT, R9, R10, PT ;  /* 0x0000000a0900720c */ /* 0x000fe20003f65270 */
[----:B------:R-:W-:Y:S01]  /*06a0*/  IMAD.SHL.U32 R9, R6, 0x4, RZ ;  /* 0x0000000406097824 */ /* 0x000fe200078e00ff */
[----:B-1----:R-:W-:Y:S01]  /*06b0*/  @!UP0 ULEA UR6, UR7, UR6, 0x18 ;  /* 0x0000000607068291 */ /* 0x002fe2000f8ec03f */
[----:B------:R-:W-:Y:S01]  /*06c0*/  ISETP.NE.AND P1, PT, R2, 0x3, PT ;  /* 0x000000030200780c */ /* 0x000fe20003f25270 */
[----:B------:R-:W-:Y:S01]  /*06d0*/  VOTEU.ALL UP0, P0 ;  /* 0x00000000003f7886 */ /* 0x000fe20000000000 */
[----:B------:R-:W-:-:S02]  /*06e0*/  LOP3.LUT P0, RZ, R7, 0x7, RZ, 0xc0, !PT ;  /* 0x0000000707ff7812 */ /* 0x000fc4000780c0ff */
[----:B------:R-:W-:Y:S01]  /*06f0*/  LOP3.LUT R3, R6, 0xc, R9, 0x78, !PT ;  /* 0x0000000c06037812 */ /* 0x000fe200078e7809 */
[----:B-----5:R-:W-:Y:S01]  /*0700*/  IMAD R9, R11, R22, R4 ;  /* 0x000000160b097224 */ /* 0x020fe200078e0204 */
[----:B------:R-:W-:Y:S02]  /*0710*/  ISETP.EQ.OR P1, PT, R2, RZ, !P1 ;  /* 0x000000ff0200720c */ /* 0x000fe40004f22670 */
[C---:B------:R-:W-:Y:S02]  /*0720*/  ISETP.LT.U32.AND P0, PT, R3.reuse, 0x2, !P0 ;  /* 0x000000020300780c */ /* 0x040fe40004701070 */
[----:B------:R-:W-:Y:S01]  /*0730*/  @P3 LEA.HI R0, R3, R3, RZ, 0x1 ;  /* 0x0000000303003211 */ /* 0x000fe200078f08ff */
[----:B------:R-:W0:Y:S02]  /*0740*/  FENCE.VIEW.ASYNC.S ;  /* 0x00000000000073c6 */ /* 0x000e240000000000 */
[----:B0-----:R0:W1:Y:S01]  /*0750*/  @!UP0 SYNCS.EXCH.64 URZ, [UR6+0x70], UR4 ;  /* 0x00007004063f85b2 */ /* 0x0010620008000100 */
[----:B------:R-:W-:-:S02]  /*0760*/  ISETP.EQ.AND P1, PT, R5, RZ, P1 ;  /* 0x000000ff0500720c */ /* 0x000fc40000f22270 */
[----:B------:R-:W-:Y:S02]  /*0770*/  @P3 SHF.R.S32.HI R0, RZ, 0x1, R0 ;  /* 0x00000001ff003819 */ /* 0x000fe40000011400 */
[----:B------:R-:W-:Y:S02]  /*0780*/  SEL R7, RZ, 0x1, !P0 ;  /* 0x00000001ff077807 */ /* 0x000fe40004000000 */
[----:B------:R-:W-:Y:S02]  /*0790*/  @P3 ISETP.NE.AND P5, PT, R0, R9, PT ;  /* 0x000000090000320c */ /* 0x000fe40003fa5270 */
[----:B------:R-:W-:Y:S02]  /*07a0*/  SEL R0, RZ, 0x1, !P1 ;  /* 0x00000001ff007807 */ /* 0x000fe40004800000 */
[----:B------:R-:W-:Y:S02]  /*07b0*/  @P3 SEL R8, RZ, 0x1, P5 ;  /* 0x00000001ff083807 */ /* 0x000fe40002800000 */
[----:B------:R-:W-:-:S02]  /*07c0*/  LOP3.LUT R9, R18, 0x7f, RZ, 0xc0, !PT ;  /* 0x0000007f12097812 */ /* 0x000fc400078ec0ff */
[----:B------:R-:W-:Y:S01]  /*07d0*/  LOP3.LUT R8, R8, R7, RZ, 0xc0, !PT ;  /* 0x0000000708087212 */ /* 0x000fe200078ec0ff */
[----:B------:R0:W2:Y:S01]  /*07e0*/  @!UP1 SYNCS.EXCH.64 URZ, [UR6+0x78], UR4 ;  /* 0x00007804063f95b2 */ /* 0x0000a20008000100 */
[----:B------:R-:W-:Y:S01]  /*07f0*/  SEL R0, R0, 0x2, P6 ;  /* 0x0000000200007807 */ /* 0x000fe20003000000 */
[----:B------:R-:W-:Y:S01]  /*0800*/  NOP ;  /* 0x0000000000007918 */ /* 0x000fe20000000000 */
[----:B------:R-:W-:Y:S05]  /*0810*/  @!P2 BRA `(.L_x_3) ;  /* 0x000000000008a947 */ /* 0x000fea0003800000 */
[----:B-12---:R-:W-:Y:S01]  /*0820*/  UCGABAR_ARV ;  /* 0x00000000000079c7 */ /* 0x006fe20008000000 */
[----:B------:R-:W-:Y:S05]  /*0830*/  BRA `(.L_x_4) ;  /* 0x0000000000047947 */ /* 0x000fea0003800000 */
.L_x_3:
[----:B-12---:R-:W-:Y:S01]  /*0840*/  NOP ;  /* 0x0000000000007918 */ /* 0x006fe20000000000 */
.L_x_4:
[----:B------:R-:W1:Y:S01]  /*0850*/  LDC R5, c[0x0][0x65c] ;  /* 0x00019700ff057b82 */ /* 0x000e620000000800 */
[----:B------:R-:W-:Y:S02]  /*0860*/  IMAD.U32 R6, RZ, RZ, UR8 ;  /* 0x00000008ff067e24 */ /* 0x000fe4000f8e00ff */
[----:B------:R-:W-:Y:S01]  /*0870*/  IMAD.MOV.U32 R7, RZ, RZ, RZ ;  /* 0x000000ffff077224 */ /* 0x000fe200078e00ff */
[----:B-1----:R-:W-:-:S13]  /*0880*/  ISETP.NE.AND P3, PT, R5, 0x1, PT ;  /* 0x000000010500780c */ /* 0x002fda0003f65270 */
[----:B------:R-:W1:Y:S01]  /*0890*/  @P3 LDC R17, c[0x0][0x10] ;  /* 0x00000400ff113b82 */ /* 0x000e620000000800 */
[----:B------:R-:W-:Y:S02]  /*08a0*/  @P3 IMAD.MOV.U32 R5, RZ, RZ, RZ ;  /* 0x000000ffff053224 */ /* 0x000fe400078e00ff */
[----:B------:R-:W-:-:S05]  /*08b0*/  @P3 IMAD.MOV.U32 R13, RZ, RZ, RZ ;  /* 0x000000ffff0d3224 */ /* 0x000fca00078e00ff */
[----:B------:R-:W2:Y:S01]  /*08c0*/  @!P3 LDC R15, c[0x0][0xc] ;  /* 0x00000300ff0fbb82 */ /* 0x000ea20000000800 */
[----:B0-----:R-:W-:Y:S01]  /*08d0*/  ULDC UR4, c[0x0][0xc] ;  /* 0x0000030000047ab9 */ /* 0x001fe20000000800 */
[----:B------:R-:W-:Y:S01]  /*08e0*/  ULDC UR5, c[0x0][0x10] ;  /* 0x0000040000057ab9 */ /* 0x000fe20000000800 */
[----:B------:R-:W-:Y:S01]  /*08f0*/  ULDC UR6, c[0x0][0x14] ;  /* 0x0000050000067ab9 */ /* 0x000fe20000000800 */
[----:B------:R-:W-:-:S04]  /*0900*/  UIMAD.WIDE.U32 UR4, UR4, UR5, URZ ;  /* 0x00000005040472a5 */ /* 0x000fc8000f8e003f */
[----:B------:R-:W-:Y:S02]  /*0910*/  UIMAD.WIDE.U32 UR20, UR4, UR6, URZ ;  /* 0x00000006041472a5 */ /* 0x000fe4000f8e003f */
[----:B------:R-:W-:-:S04]  /*0920*/  UIMAD UR13, UR5, UR6, URZ ;  /* 0x00000006050d72a4 */ /* 0x000fc8000f8e023f */
[----:B------:R-:W-:Y:S01]  /*0930*/  UIADD3 UR13, UR21, UR13, URZ ;  /* 0x0000000d150d7290 */ /* 0x000fe2000fffe03f */
[----:B-1----:R-:W-:-:S04]  /*0940*/  @P3 IMAD.WIDE.U32 R16, R17, UR8, R4 ;  /* 0x0000000811103c25 */ /* 0x002fc8000f8e0004 */
[----:B--2---:R-:W-:-:S04]  /*0950*/  @!P3 IMAD.WIDE.U32 R14, R4, R15, R6 ;  /* 0x0000000f040eb225 */ /* 0x004fc800078e0006 */
[----:B------:R-:W-:Y:S02]  /*0960*/  @P3 IMAD.MOV.U32 R6, RZ, RZ, R16 ;  /* 0x000000ffff063224 */ /* 0x000fe400078e0010 */
[----:B------:R-:W-:Y:S02]  /*0970*/  @P3 IMAD.IADD R7, R17, 0x1, R13 ;  /* 0x0000000111073824 */ /* 0x000fe400078e020d */
[----:B------:R-:W-:Y:S02]  /*0980*/  @!P3 IMAD.MOV.U32 R6, RZ, RZ, R14 ;  /* 0x000000ffff06b224 */ /* 0x000fe400078e000e */
[----:B------:R-:W-:Y:S01]  /*0990*/  @!P3 IMAD.MOV.U32 R7, RZ, RZ, R15 ;  /* 0x000000ffff07b224 */ /* 0x000fe200078e000f */
[----:B------:R-:W-:Y:S06]  /*09a0*/  @!P2 BRA `(.L_x_5) ;  /* 0x00000000000ca947 */ /* 0x000fec0003800000 */
[----:B------:R-:W-:Y:S01]  /*09b0*/  UCGABAR_WAIT ;  /* 0x0000000000007dc7 */ /* 0x000fe20008000000 */
[----:B------:R-:W-:Y:S01]  /*09c0*/  CCTL.IVALL ;  /* 0x00000000ff00798f */ /* 0x000fe20002000000 */
[----:B------:R-:W-:Y:S05]  /*09d0*/  BRA `(.L_x_6) ;  /* 0x0000000000047947 */ /* 0x000fea0003800000 */
.L_x_5:
[----:B------:R-:W-:Y:S06]  /*09e0*/  BAR.SYNC.DEFER_BLOCKING 0x0 ;  /* 0x0000000000007b1d */ /* 0x000fec0000010000 */
.L_x_6:
[----:B------:R-:W-:Y:S05]  /*09f0*/  @!P4 BRA `(.L_x_7) ;  /* 0x000000380050c947 */ /* 0x000fea0003800000 */
[----:B------:R-:W-:-:S13]  /*0a00*/  ISETP.GT.U32.AND P0, PT, R19, 0x1, PT ;  /* 0x000000011300780c */ /* 0x000fda0003f04070 */
[----:B------:R-:W-:Y:S05]  /*0a10*/  @P0 EXIT ;  /* 0x000000000000094d */ /* 0x000fea0003800000 */
[----:B------:R-:W-:Y:S01]  /*0a20*/  ULDC.64 UR4, c[0x0][0x650] ;  /* 0x0001940000047ab9 */ /* 0x000fe20000000a00 */
[----:B------:R-:W-:Y:S01]  /*0a30*/  PRMT R13, RZ, 0x7610, R13 ;  /* 0x00007610ff0d7816 */ /* 0x000fe2000000000d */
[----:B------:R-:W-:Y:S01]  /*0a40*/  IMAD.MOV.U32 R15, RZ, RZ, -0x1 ;  /* 0xffffffffff0f7424 */ /* 0x000fe200078e00ff */
[----:B------:R-:W-:Y:S01]  /*0a50*/  ISETP.GE.U32.AND P0, PT, R6, UR4, PT ;  /* 0x0000000406007c0c */ /* 0x000fe2000bf06070 */
[----:B------:R-:W-:Y:S02]  /*0a60*/  IMAD.MOV.U32 R14, RZ, RZ, -0x1 ;  /* 0xffffffffff0e7424 */ /* 0x000fe400078e00ff */
[----:B------:R-:W-:Y:S01]  /*0a70*/  IMAD.MOV.U32 R47, RZ, RZ, -0x1 ;  /* 0xffffffffff2f7424 */ /* 0x000fe200078e00ff */
[----:B------:R-:W-:-:S13]  /*0a80*/  ISETP.GE.U32.AND.EX P0, PT, R7, UR5, PT, P0 ;  /* 0x0000000507007c0c */ /* 0x000fda000bf06100 */
[----:B------:R-:W-:Y:S05]  /*0a90*/  @P0 BRA `(.L_x_8) ;  /* 0x0000000400240947 */ /* 0x000fea0003800000 */
[----:B------:R-:W0:Y:S01]  /*0aa0*/  LDC.64 R24, c[0x0][0x628] ;  /* 0x00018a00ff187b82 */ /* 0x000e220000000a00 */
[----:B------:R-:W-:Y:S02]  /*0ab0*/  IMAD.MOV.U32 R14, RZ, RZ, R6 ;  /* 0x000000ffff0e7224 */ /* 0x000fe400078e0006 */
[----:B------:R-:W-:-:S05]  /*0ac0*/  IMAD.MOV.U32 R15, RZ, RZ, R7 ;  /* 0x000000ffff0f7224 */ /* 0x000fca00078e0007 */
[----:B------:R-:W1:Y:S08]  /*0ad0*/  LDC R2, c[0x0][0x630] ;  /* 0x00018c00ff027b82 */ /* 0x000e700000000800 */
[----:B------:R-:W2:Y:S01]  /*0ae0*/  LDC.64 R26, c[0x0][0x620] ;  /* 0x00018800ff1a7b82 */ /* 0x000ea20000000a00 */
[----:B0-----:R-:W-:-:S04]  /*0af0*/  ISETP.NE.U32.AND P0, PT, R24, RZ, PT ;  /* 0x000000ff1800720c */ /* 0x001fc80003f05070 */
[----:B------:R-:W-:-:S13]  /*0b00*/  ISETP.NE.AND.EX P0, PT, R25, RZ, PT, P0 ;  /* 0x000000ff1900720c */ /* 0x000fda0003f05300 */
[----:B-12---:R-:W-:Y:S05]  /*0b10*/  @!P0 BRA `(.L_x_9) ;  /* 0x0000000000288947 */ /* 0x006fea0003800000 */
[----:B------:R-:W0:Y:S02]  /*0b20*/  LDC R13, c[0x0][0x634] ;  /* 0x00018d00ff0d7b82 */ /* 0x000e240000000800 */
[----:B0-----:R-:W-:-:S05]  /*0b30*/  IADD3 R13, P0, R6, R13, RZ ;  /* 0x0000000d060d7210 */ /* 0x001fca0007f1e0ff */
[----:B------:R-:W-:-:S04]  /*0b40*/  IMAD.X R19, RZ, RZ, R7, P0 ;  /* 0x000000ffff137224 */ /* 0x000fc800000e0607 */
[----:B------:R-:W-:-:S04]  /*0b50*/  IMAD.WIDE.U32 R14, R19, R24, RZ ;  /* 0x00000018130e7225 */ /* 0x000fc800078e00ff */
[----:B------:R-:W-:-:S04]  /*0b60*/  IMAD.WIDE.U32 R16, P0, R13, R25, R14 ;  /* 0x000000190d107225 */ /* 0x000fc8000780000e */
[----:B------:R-:W-:-:S04]  /*0b70*/  IMAD.WIDE.U32 R14, R13, R24, RZ ;  /* 0x000000180d0e7225 */ /* 0x000fc800078e00ff */
[----:B------:R-:W-:Y:S01]  /*0b80*/  IMAD.X R21, RZ, RZ, RZ, P0 ;  /* 0x000000ffff157224 */ /* 0x000fe200000e06ff */
[----:B------:R-:W-:Y:S01]  /*0b90*/  IADD3 RZ, P0, R15, R16, RZ ;  /* 0x000000100fff7210 */ /* 0x000fe20007f1e0ff */
[----:B------:R-:W-:-:S04]  /*0ba0*/  IMAD.MOV.U32 R20, RZ, RZ, R17 ;  /* 0x000000ffff147224 */ /* 0x000fc800078e0011 */
[----:B------:R-:W-:-:S08]  /*0bb0*/  IMAD.WIDE.U32.X R14, R19, R25, R20, P0 ;  /* 0x00000019130e7225 */ /* 0x000fd000000e0414 */
.L_x_9:
[----:B------:R-:W0:Y:S01]  /*0bc0*/  LDC.64 R30, c[0x0][0x640] ;  /* 0x00019000ff1e7b82 */ /* 0x000e220000000a00 */
[--C-:B------:R-:W-:Y:S01]  /*0bd0*/  SHF.R.U64 R47, R14, R2, R15.reuse ;  /* 0x000000020e2f7219 */ /* 0x100fe2000000120f */
[----:B------:R-:W-:Y:S01]  /*0be0*/  IMAD R29, R11, R22, R4 ;  /* 0x000000160b1d7224 */ /* 0x000fe200078e0204 */
[----:B------:R-:W-:Y:S01]  /*0bf0*/  SHF.R.U32.HI R2, RZ, R2, R15 ;  /* 0x00000002ff027219 */ /* 0x000fe2000001160f */
[----:B------:R-:W-:Y:S01]  /*0c00*/  IMAD.MOV.U32 R25, RZ, RZ, 0x1 ;  /* 0x00000001ff197424 */ /* 0x000fe200078e00ff */
[----:B------:R-:W-:-:S03]  /*0c10*/  IADD3 R5, P0, RZ, -R47, RZ ;  /* 0x8000002fff057210 */ /* 0x000fc60007f1e0ff */
[----:B------:R-:W1:Y:S02]  /*0c20*/  LDC R16, c[0x0][0x618] ;  /* 0x00018600ff107b82 */ /* 0x000e640000000800 */
[----:B------:R-:W-:Y:S02]  /*0c30*/  IMAD.X R13, RZ, RZ, ~R2, P0 ;  /* 0x000000ffff0d7224 */ /* 0x000fe400000e0e02 */
[----:B------:R-:W-:-:S04]  /*0c40*/  IMAD.WIDE.U32 R14, R5, R26, R6 ;  /* 0x0000001a050e7225 */ /* 0x000fc800078e0006 */
[----:B------:R-:W2:Y:S01]  /*0c50*/  LDC R24, c[0x0][0x608] ;  /* 0x00018200ff187b82 */ /* 0x000ea20000000800 */
[----:B------:R-:W-:Y:S02]  /*0c60*/  IMAD R2, R13, R26, RZ ;  /* 0x0000001a0d027224 */ /* 0x000fe400078e02ff */
[----:B------:R-:W-:Y:S02]  /*0c70*/  IMAD.MOV.U32 R13, RZ, RZ, -0x1 ;  /* 0xffffffffff0d7424 */ /* 0x000fe400078e00ff */
[----:B------:R-:W-:-:S03]  /*0c80*/  IMAD R5, R5, R27, R2 ;  /* 0x0000001b05057224 */ /* 0x000fc600078e0202 */
[----:B------:R-:W3:Y:S01]  /*0c90*/  LDC R28, c[0x0][0x658] ;  /* 0x00019600ff1c7b82 */ /* 0x000ee20000000800 */
[----:B------:R-:W-:Y:S01]  /*0ca0*/  IMAD.IADD R5, R15, 0x1, R5 ;  /* 0x000000010f057824 */ /* 0x000fe200078e0205 */
[----:B0-----:R-:W-:-:S04]  /*0cb0*/  ISETP.NE.U32.AND P0, PT, R30, RZ, PT ;  /* 0x000000ff1e00720c */ /* 0x001fc80003f05070 */
[----:B------:R-:W-:Y:S02]  /*0cc0*/  ISETP.NE.AND.EX P0, PT, R31, RZ, PT, P0 ;  /* 0x000000ff1f00720c */ /* 0x000fe40003f05300 */
[----:B------:R-:W0:Y:S01]  /*0cd0*/  LDC R21, c[0x0][0x600] ;  /* 0x00018000ff157b82 */ /* 0x000e220000000800 */
[-CC-:B-1----:R-:W-:Y:S02]  /*0ce0*/  SHF.R.U64 R20, R14, R16.reuse, R5.reuse ;  /* 0x000000100e147219 */ /* 0x182fe40000001205 */
[----:B------:R-:W-:-:S05]  /*0cf0*/  SHF.R.U32.HI R5, RZ, R16, R5 ;  /* 0x00000010ff057219 */ /* 0x000fca0000011605 */
[----:B------:R-:W1:Y:S01]  /*0d00*/  LDC R23, c[0x0][0x648] ;  /* 0x00019200ff177b82 */ /* 0x000e620000000800 */
[-CC-:B--2---:R-:W-:Y:S02]  /*0d10*/  SHF.R.U64 R32, R20, R24.reuse, R5.reuse ;  /* 0x0000001814207219 */ /* 0x184fe40000001205 */
[----:B------:R-:W-:-:S05]  /*0d20*/  SHF.R.U32.HI R5, RZ, R24, R5 ;  /* 0x00000018ff057219 */ /* 0x000fca0000011605 */
[----:B------:R-:W2:Y:S01]  /*0d30*/  LDC R26, c[0x0][0x638] ;  /* 0x00018e00ff1a7b82 */ /* 0x000ea20000000800 */
[-CC-:B---3--:R-:W-:Y:S02]  /*0d40*/  SHF.R.U64 R22, R32, R28.reuse, R5.reuse ;  /* 0x0000001c20167219 */ /* 0x188fe40000001205 */
[-C--:B------:R-:W-:Y:S02]  /*0d50*/  SHF.L.U32 R2, R13, R28.reuse, RZ ;  /* 0x0000001c0d027219 */ /* 0x080fe400000006ff */
[----:B------:R-:W-:Y:S01]  /*0d60*/  SHF.R.U32.HI R5, RZ, R28, R5 ;  /* 0x0000001cff057219 */ /* 0x000fe20000011605 */
[----:B------:R-:W-:Y:S01]  /*0d70*/  IMAD.MOV.U32 R4, RZ, RZ, R22 ;  /* 0x000000ffff047224 */ /* 0x000fe200078e0016 */
[----:B------:R-:W-:Y:S01]  /*0d80*/  LOP3.LUT R11, RZ, R2, RZ, 0x33, !PT ;  /* 0x00000002ff0b7212 */ /* 0x000fe200078e33ff */
[----:B------:R-:W3:Y:S01]  /*0d90*/  LDC R27, c[0x0][0x610] ;  /* 0x00018400ff1b7b82 */ /* 0x000ee20000000800 */
[----:B------:R-:W-:Y:S05]  /*0da0*/  @!P0 BRA `(.L_x_10) ;  /* 0x0000000000288947 */ /* 0x000fea0003800000 */
[----:B------:R-:W4:Y:S02]  /*0db0*/  LDC R13, c[0x0][0x64c] ;  /* 0x00019300ff0d7b82 */ /* 0x000f240000000800 */
[----:B----4-:R-:W-:-:S05]  /*0dc0*/  IADD3 R13, P0, R22, R13, RZ ;  /* 0x0000000d160d7210 */ /* 0x010fca0007f1e0ff */
        /* <DEDUP_REMOVED lines=8> */
.L_x_10:
[----:B-1----:R-:W-:Y:S01]  /*0e50*/  SHF.R.U64 R4, R4, R23, R5 ;  /* 0x0000001704047219 */ /* 0x002fe20000001205 */
[----:B0-----:R-:W-:Y:S01]  /*0e60*/  VIADD R5, R21, 0xffffffff ;  /* 0xffffffff15057836 */ /* 0x001fe20000000000 */
[----:B------:R-:W-:Y:S02]  /*0e70*/  SHF.L.U32 R2, R25, R28, RZ ;  /* 0x0000001c19027219 */ /* 0x000fe400000006ff */
[----:B------:R-:W-:Y:S01]  /*0e80*/  LOP3.LUT R11, R32, R11, RZ, 0xc0, !PT ;  /* 0x0000000b200b7212 */ /* 0x000fe200078ec0ff */
[----:B------:R-:W-:Y:S01]  /*0e90*/  IMAD.MOV R13, RZ, RZ, -R4 ;  /* 0x000000ffff0d7224 */ /* 0x000fe200078e0a04 */
[----:B------:R-:W-:Y:S02]  /*0ea0*/  SEL R10, R10, R29, !P3 ;  /* 0x0000001d0a0a7207 */ /* 0x000fe40005800000 */
[----:B------:R-:W-:Y:S01]  /*0eb0*/  LOP3.LUT R5, R20, R5, RZ, 0xc0, !PT ;  /* 0x0000000514057212 */ /* 0x000fe200078ec0ff */
[----:B------:R-:W-:Y:S02]  /*0ec0*/  IMAD R11, R2, R4, R11 ;  /* 0x00000004020b7224 */ /* 0x000fe400078e020b */
[----:B--2---:R-:W-:-:S02]  /*0ed0*/  IMAD R2, R13, R26, R22 ;  /* 0x0000001a0d027224 */ /* 0x004fc400078e0216 */
[----:B---3--:R-:W-:Y:S02]  /*0ee0*/  IMAD R10, R11, R27, R10 ;  /* 0x0000001b0b0a7224 */ /* 0x008fe400078e020a */
[----:B------:R-:W-:Y:S02]  /*0ef0*/  IMAD R15, R2, R21, R5 ;  /* 0x00000015020f7224 */ /* 0x000fe400078e0205 */
[----:B------:R-:W-:-:S03]  /*0f00*/  IMAD.MOV.U32 R13, RZ, RZ, 0x1 ;  /* 0x00000001ff0d7424 */ /* 0x000fc600078e00ff */
[----:B------:R-:W-:Y:S02]  /*0f10*/  SEL R14, R15, R10, !P3 ;  /* 0x0000000a0f0e7207 */ /* 0x000fe40005800000 */
[----:B------:R-:W-:-:S07]  /*0f20*/  SEL R15, R10, R15, !P3 ;  /* 0x0000000f0a0f7207 */ /* 0x000fce0005800000 */
.L_x_8:
[----:B------:R-:W-:-:S08]  /*0f30*/  NOP ;  /* 0x0000000000007918 */ /* 0x000fd00000000000 */
[----:B------:R-:W0:Y:S02]  /*0f40*/  USETMAXREG.TRY_ALLOC.CTAPOOL UP0, 0xe8 ;  /* 0x000000e8000079c8 */ /* 0x000e240008000600 */
[----:B0-----:R-:W-:-:S13]  /*0f50*/  PLOP3.LUT P0, PT, PT, PT, UP0, 0x80, 0x0 ;  /* 0x000000000000781c */ /* 0x001fda0003f0f008 */
[----:B------:R-:W-:Y:S05]  /*0f60*/  @!P0 BRA `(.L_x_8) ;  /* 0xfffffffc00f08947 */ /* 0x000fea000383ffff */
[----:B------:R-:W-:Y:S01]  /*0f70*/  ULDC.64 UR4, c[0x0][0x598] ;  /* 0x0001660000047ab9 */ /* 0x000fe20000000a00 */
[----:B------:R-:W-:Y:S01]  /*0f80*/  ULDC.64 UR22, c[0x0][0x208] ;  /* 0x0000820000167ab9 */ /* 0x000fe20000000a00 */
[----:B------:R-:W-:-:S04]  /*0f90*/  ISETP.NE.U32.AND P0, PT, RZ, UR4, PT ;  /* 0x00000004ff007c0c */ /* 0x000fc8000bf05070 */
[----:B------:R-:W-:-:S13]  /*0fa0*/  ISETP.NE.AND.EX P0, PT, RZ, UR5, PT, P0 ;  /* 0x00000005ff007c0c */ /* 0x000fda000bf05300 */
[----:B------:R-:W-:Y:S05]  /*0fb0*/  @!P0 BRA `(.L_x_11) ;  /* 0x00000000001c8947 */ /* 0x000fea0003800000 */
[----:B------:R-:W0:Y:S02]  /*0fc0*/  LDC.64 R4, c[0x0][0x598] ;  /* 0x00016600ff047b82 */ /* 0x000e240000000a00 */
[----:B0-----:R-:W2:Y:S02]  /*0fd0*/  LDG.E.64 R4, desc[UR22][R4.64] ;  /* 0x0000001604047981 */ /* 0x001ea4000c1e1b00 */
[----:B--2---:R-:W-:-:S04]  /*0fe0*/  ISETP.NE.U32.AND P0, PT, R4, RZ, PT ;  /* 0x000000ff0400720c */ /* 0x004fc80003f05070 */
[----:B------:R-:W-:-:S13]  /*0ff0*/  ISETP.NE.AND.EX P0, PT, R5, RZ, PT, P0 ;  /* 0x000000ff0500720c */ /* 0x000fda0003f05300 */
[----:B------:R-:W-:Y:S05]  /*1000*/  @!P0 BRA `(.L_x_11) ;  /* 0x0000000000088947 */ /* 0x000fea0003800000 */
[----:B------:R0:W5:Y:S01]  /*1010*/  LD.E R2, desc[UR22][R4.64] ;  /* 0x0000001604027980 */ /* 0x000162000c101900 */
[----:B------:R-:W-:Y:S05]  /*1020*/  BRA `(.L_x_12) ;  /* 0x0000000000207947 */ /* 0x000fea0003800000 */
.L_x_11:
[----:B------:R-:W-:Y:S02]  /*1030*/  ULDC.64 UR4, c[0x0][0x588] ;  /* 0x0001620000047ab9 */ /* 0x000fe40000000a00 */
[----:B------:R-:W-:-:S04]  /*1040*/  ISETP.NE.U32.AND P0, PT, RZ, UR4, PT ;  /* 0x00000004ff007c0c */ /* 0x000fc8000bf05070 */
[----:B------:R-:W-:-:S13]  /*1050*/  ISETP.NE.AND.EX P0, PT, RZ, UR5, PT, P0 ;  /* 0x00000005ff007c0c */ /* 0x000fda000bf05300 */
[----:B------:R-:W-:Y:S05]  /*1060*/  @!P0 BRA `(.L_x_13) ;  /* 0x00000000000c8947 */ /* 0x000fea0003800000 */
[----:B------:R-:W0:Y:S02]  /*1070*/  LDC.64 R4, c[0x0][0x588] ;  /* 0x00016200ff047b82 */ /* 0x000e240000000a00 */
[----:B0-----:R1:W5:Y:S01]  /*1080*/  LDG.E R2, desc[UR22][R4.64] ;  /* 0x0000001604027981 */ /* 0x001362000c1e1900 */
[----:B------:R-:W-:Y:S05]  /*1090*/  BRA `(.L_x_12) ;  /* 0x0000000000047947 */ /* 0x000fea0003800000 */
.L_x_13:
[----:B------:R-:W2:Y:S02]  /*10a0*/  LDC R2, c[0x0][0x580] ;  /* 0x00016000ff027b82 */ /* 0x000ea40000000800 */
.L_x_12:
[----:B------:R-:W-:Y:S02]  /*10b0*/  ULDC.64 UR4, c[0x0][0x5a0] ;  /* 0x0001680000047ab9 */ /* 0x000fe40000000a00 */
[----:B------:R-:W-:-:S04]  /*10c0*/  ISETP.NE.U32.AND P0, PT, RZ, UR4, PT ;  /* 0x00000004ff007c0c */ /* 0x000fc8000bf05070 */
[----:B------:R-:W-:-:S13]  /*10d0*/  ISETP.NE.AND.EX P0, PT, RZ, UR5, PT, P0 ;  /* 0x00000005ff007c0c */ /* 0x000fda000bf05300 */
[----:B------:R-:W-:Y:S05]  /*10e0*/  @!P0 BRA `(.L_x_14) ;  /* 0x00000000001c8947 */ /* 0x000fea0003800000 */
[----:B01----:R-:W0:Y:S02]  /*10f0*/  LDC.64 R4, c[0x0][0x5a0] ;  /* 0x00016800ff047b82 */ /* 0x003e240000000a00 */
[----:B0-----:R-:W3:Y:S02]  /*1100*/  LDG.E.64 R4, desc[UR22][R4.64] ;  /* 0x0000001604047981 */ /* 0x001ee4000c1e1b00 */
[----:B---3--:R-:W-:-:S04]  /*1110*/  ISETP.NE.U32.AND P0, PT, R4, RZ, PT ;  /* 0x000000ff0400720c */ /* 0x008fc80003f05070 */
[----:B------:R-:W-:-:S13]  /*1120*/  ISETP.NE.AND.EX P0, PT, R5, RZ, PT, P0 ;  /* 0x000000ff0500720c */ /* 0x000fda0003f05300 */
[----:B------:R-:W-:Y:S05]  /*1130*/  @!P0 BRA `(.L_x_14) ;  /* 0x0000000000088947 */ /* 0x000fea0003800000 */
[----:B------:R0:W5:Y:S01]  /*1140*/  LD.E R16, desc[UR22][R4.64] ;  /* 0x0000001604107980 */ /* 0x000162000c101900 */
[----:B------:R-:W-:Y:S05]  /*1150*/  BRA `(.L_x_15) ;  /* 0x0000000000207947 */ /* 0x000fea0003800000 */
.L_x_14:
[----:B------:R-:W-:Y:S02]  /*1160*/  ULDC.64 UR4, c[0x0][0x590] ;  /* 0x0001640000047ab9 */ /* 0x000fe40000000a00 */
[----:B------:R-:W-:-:S04]  /*1170*/  ISETP.NE.U32.AND P0, PT, RZ, UR4, PT ;  /* 0x00000004ff007c0c */ /* 0x000fc8000bf05070 */
[----:B------:R-:W-:-:S13]  /*1180*/  ISETP.NE.AND.EX P0, PT, RZ, UR5, PT, P0 ;  /* 0x00000005ff007c0c */ /* 0x000fda000bf05300 */
[----:B------:R-:W-:Y:S05]  /*1190*/  @!P0 BRA `(.L_x_16) ;  /* 0x00000000000c8947 */ /* 0x000fea0003800000 */
[----:B------:R-:W3:Y:S02]  /*11a0*/  LDC.64 R16, c[0x0][0x590] ;  /* 0x00016400ff107b82 */ /* 0x000ee40000000a00 */
[----:B---3--:R3:W5:Y:S01]  /*11b0*/  LDG.E R16, desc[UR22][R16.64] ;  /* 0x0000001610107981 */ /* 0x008762000c1e1900 */
[----:B------:R-:W-:Y:S05]  /*11c0*/  BRA `(.L_x_15) ;  /* 0x0000000000047947 */ /* 0x000fea0003800000 */
.L_x_16:
[----:B------:R-:W4:Y:S02]  /*11d0*/  LDC R16, c[0x0][0x584] ;  /* 0x00016100ff107b82 */ /* 0x000f240000000800 */
.L_x_15:
[----:B------:R-:W-:-:S13]  /*11e0*/  LOP3.LUT P0, RZ, R13, 0xff, RZ, 0xc0, !PT ;  /* 0x000000ff0dff7812 */ /* 0x000fda000780c0ff */
[----:B------:R-:W-:Y:S05]  /*11f0*/  @!P0 EXIT ;  /* 0x000000000000894d */ /* 0x000fea0003800000 */
[----:B------:R-:W2:Y:S01]  /*1200*/  LDC R19, c[0x0][0x658] ;  /* 0x00019600ff137b82 */ /* 0x000ea20000000800 */
[----:B------:R-:W-:Y:S01]  /*1210*/  ULDC.64 UR6, c[0x0][0x288] ;  /* 0x0000a20000067ab9 */ /* 0x000fe20000000a00 */
[----:B------:R-:W-:Y:S01]  /*1220*/  LOP3.LUT R12, R12, 0x1, RZ, 0xc0, !PT ;  /* 0x000000010c0c7812 */ /* 0x000fe200078ec0ff */
[----:B------:R-:W-:Y:S01]  /*1230*/  UIADD3 UR4, UR7, 0x7f, URZ ;  /* 0x0000007f07047890 */ /* 0x000fe2000fffe03f */
[----:B------:R-:W-:Y:S01]  /*1240*/  SHF.R.U32.HI R10, RZ, 0x2, R18 ;  /* 0x00000002ff0a7819 */ /* 0x000fe20000011612 */
[----:B------:R-:W-:Y:S01]  /*1250*/  IMAD.U32 R20, RZ, RZ, UR6 ;  /* 0x00000006ff147e24 */ /* 0x000fe2000f8e00ff */
[----:B------:R-:W-:Y:S01]  /*1260*/  SHF.R.U32.HI R11, RZ, 0x1, R9 ;  /* 0x00000001ff0b7819 */ /* 0x000fe20000011609 */
[----:B------:R-:W-:Y:S01]  /*1270*/  USHF.R.S32.HI UR5, URZ, 0x1f, UR4 ;  /* 0x0000001f3f057899 */ /* 0x000fe20008011404 */
[----:B01----:R-:W0:Y:S01]  /*1280*/  LDC.64 R4, c[0x0][0x5c8] ;  /* 0x00017200ff047b82 */ /* 0x003e220000000a00 */
[----:B------:R-:W-:Y:S01]  /*1290*/  LOP3.LUT R9, R18, 0x3, RZ, 0xc0, !PT ;  /* 0x0000000312097812 */ /* 0x000fe200078ec0ff */
[----:B---3--:R-:W-:Y:S01]  /*12a0*/  IMAD.SHL.U32 R17, R12, 0x40, RZ ;  /* 0x000000400c117824 */ /* 0x008fe200078e00ff */
[----:B------:R-:W-:Y:S01]  /*12b0*/  LOP3.LUT R10, R10, 0x7, RZ, 0xc0, !PT ;  /* 0x000000070a0a7812 */ /* 0x000fe200078ec0ff */
[----:B------:R-:W-:Y:S01]  /*12c0*/  ULEA.HI UR5, UR5, UR4, URZ, 0x7 ;  /* 0x0000000405057291 */ /* 0x000fe2000f8f383f */
[----:B------:R-:W-:Y:S01]  /*12d0*/  LOP3.LUT R13, R11, 0x30, RZ, 0xc0, !PT ;  /* 0x000000300b0d7812 */ /* 0x000fe200078ec0ff */
[----:B------:R-:W-:Y:S01]  /*12e0*/  IMAD R9, R9, -0x2, R20 ;  /* 0xfffffffe09097824 */ /* 0x000fe200078e0214 */
[--C-:B------:R-:W-:Y:S01]  /*12f0*/  LOP3.LUT R11, R17, 0x40, R10.reuse, 0xe2, !PT ;  /* 0x00000040110b7812 */ /* 0x100fe200078ee20a */
[----:B------:R-:W-:Y:S01]  /*1300*/  IMAD.MOV.U32 R20, RZ, RZ, -0x1 ;  /* 0xffffffffff147424 */ /* 0x000fe200078e00ff */
[----:B------:R-:W-:Y:S01]  /*1310*/  USHF.R.S32.HI UR9, URZ, 0x7, UR5 ;  /* 0x000000073f097899 */ /* 0x000fe20008011405 */
[-C--:B------:R-:W-:Y:S01]  /*1320*/  IADD3 R17, RZ, -R13.reuse, -R10 ;  /* 0x8000000dff117210 */ /* 0x080fe20007ffe80a */
[----:B------:R-:W-:Y:S01]  /*1330*/  IMAD.MOV.U32 R24, RZ, RZ, 0x1 ;  /* 0x00000001ff187424 */ /* 0x000fe200078e00ff */
[----:B------:R-:W-:Y:S01]  /*1340*/  LOP3.LUT R10, R11, R13, RZ, 0xfc, !PT ;  /* 0x0000000d0b0a7212 */ /* 0x000fe200078efcff */
[----:B------:R-:W-:Y:S01]  /*1350*/  UISETP.LT.AND UP0, UPT, UR9, 0x1, UPT ;  /* 0x000000010900788c */ /* 0x000fe2000bf01270 */
[----:B------:R-:W-:Y:S01]  /*1360*/  LOP3.LUT R58, R0, 0x1, RZ, 0xfc, !PT ;  /* 0x00000001003a7812 */ /* 0x000fe200078efcff */
[----:B------:R-:W-:Y:S01]  /*1370*/  IMAD R23, R12, -0x40, R17 ;  /* 0xffffffc00c177824 */ /* 0x000fe200078e0211 */
[-C--:B--2---:R-:W-:Y:S01]  /*1380*/  SHF.L.U32 R22, R20, R19.reuse, RZ ;  /* 0x0000001314167219 */ /* 0x084fe200000006ff */
[----:B------:R-:W-:Y:S01]  /*1390*/  USEL UR10, UR9, 0x1, UP0 ;  /* 0x00000001090a7887 */ /* 0x000fe20008000000 */
[C---:B------:R-:W-:Y:S01]  /*13a0*/  LOP3.LUT R20, R18.reuse, 0x80, RZ, 0xc0, !PT ;  /* 0x0000008012147812 */ /* 0x040fe200078ec0ff */
[----:B------:R-:W-:Y:S01]  /*13b0*/  IMAD.SHL.U32 R18, R18, 0x2, RZ ;  /* 0x0000000212127824 */ /* 0x000fe200078e00ff */
[----:B------:R-:W-:Y:S01]  /*13c0*/  SHF.L.U32 R17, R24, R19, RZ ;  /* 0x0000001318117219 */ /* 0x000fe200000006ff */
[----:B------:R-:W-:Y:S01]  /*13d0*/  ULDC UR4, c[0x0][0x284] ;  /* 0x0000a10000047ab9 */ /* 0x000fe20000000800 */
[----:B------:R-:W-:Y:S01]  /*13e0*/  SHF.R.U32.HI R20, RZ, 0x7, R20 ;  /* 0x00000007ff147819 */ /* 0x000fe20000011614 */
[----:B------:R-:W-:Y:S01]  /*13f0*/  IMAD.MOV.U32 R11, RZ, RZ, RZ ;  /* 0x000000ffff0b7224 */ /* 0x000fe200078e00ff */
[C-C-:B0-----:R-:W-:Y:S01]  /*1400*/  SHF.L.U64.HI R19, R4.reuse, 0x7, R5.reuse ;  /* 0x0000000704137819 */ /* 0x141fe20000010205 */
[C---:B------:R-:W-:Y:S01]  /*1410*/  IMAD.SHL.U32 R21, R4.reuse, 0x8, RZ ;  /* 0x0000000804157824 */ /* 0x040fe200078e00ff */
[----:B------:R-:W-:Y:S01]  /*1420*/  SHF.L.U64.HI R5, R4, 0x3, R5 ;  /* 0x0000000304057819 */ /* 0x000fe20000010205 */
[----:B------:R-:W-:Y:S01]  /*1430*/  VIADD R23, R23, UR4 ;  /* 0x0000000417177c36 */ /* 0x000fe20008000000 */
[----:B------:R-:W-:Y:S01]  /*1440*/  LOP3.LUT R22, RZ, R22, RZ, 0x33, !PT ;  /* 0x00000016ff167212 */ /* 0x000fe200078e33ff */
[----:B------:R-:W-:Y:S01]  /*1450*/  UIADD3 UR10, UR9, -UR10, URZ ;  /* 0x8000000a090a7290 */ /* 0x000fe2000fffe03f */
[----:B------:R-:W-:Y:S01]  /*1460*/  UMOV UR4, URZ ;  /* 0x0000003f00047c82 */ /* 0x000fe20008000000 */
[----:B------:R-:W-:-:S10]  /*1470*/  UMOV UR5, URZ ;  /* 0x0000003f00057c82 */ /* 0x000fd40008000000 */
.L_x_73:
[----:B------:R-:W0:Y:S01]  /*1480*/  SHFL.IDX PT, R13, R20, RZ, 0x1f ;  /* 0x00001fff140d7589 */ /* 0x000e2200000e0000 */
[----:B-1----:R-:W1:Y:S01]  /*1490*/  S2UR UR14, SR_CgaCtaId ;  /* 0x00000000000e79c3 */ /* 0x002e620000008800 */
[----:B------:R-:W-:Y:S01]  /*14a0*/  UMOV UR12, 0x400 ;  /* 0x00000400000c7882 */ /* 0x000fe20000000000 */
[----:B------:R-:W-:Y:S01]  /*14b0*/  UMOV UR6, URZ ;  /* 0x0000003f00067c82 */ /* 0x000fe20008000000 */
[----:B------:R-:W-:Y:S01]  /*14c0*/  UMOV UR7, URZ ;  /* 0x0000003f00077c82 */ /* 0x000fe20008000000 */
[----:B------:R-:W-:Y:S02]  /*14d0*/  CS2R R40, SRZ ;  /* 0x0000000000287805 */ /* 0x000fe4000001ff00 */
[----:B------:R-:W-:Y:S02]  /*14e0*/  CS2R R42, SRZ ;  /* 0x00000000002a7805 */ /* 0x000fe4000001ff00 */
[----:B------:R-:W-:Y:S01]  /*14f0*/  CS2R R44, SRZ ;  /* 0x00000000002c7805 */ /* 0x000fe2000001ff00 */
[----:B------:R-:W-:Y:S01]  /*1500*/  IMAD.MOV.U32 R46, RZ, RZ, RZ ;  /* 0x000000ffff2e7224 */ /* 0x000fe200078e00ff */
[----:B--2---:R-:W2:Y:S01]  /*1510*/  LDC R12, c[0x0][0x28c] ;  /* 0x0000a300ff0c7b82 */ /* 0x004ea20000000800 */
[----:B------:R-:W-:-:S02]  /*1520*/  CS2R R48, SRZ ;  /* 0x0000000000307805 */ /* 0x000fc4000001ff00 */
[----:B------:R-:W-:Y:S02]  /*1530*/  CS2R R50, SRZ ;  /* 0x0000000000327805 */ /* 0x000fe4000001ff00 */
[----:B------:R-:W-:Y:S02]  /*1540*/  CS2R R52, SRZ ;  /* 0x0000000000347805 */ /* 0x000fe4000001ff00 */
[----:B------:R-:W-:Y:S01]  /*1550*/  CS2R R54, SRZ ;  /* 0x0000000000367805 */ /* 0x000fe2000001ff00 */
[----:B------:R-:W-:Y:S01]  /*1560*/  IMAD.MOV.U32 R57, RZ, RZ, RZ ;  /* 0x000000ffff397224 */ /* 0x000fe200078e00ff */
[----:B------:R-:W-:Y:S01]  /*1570*/  CS2R R32, SRZ ;  /* 0x0000000000207805 */ /* 0x000fe2000001ff00 */
[----:B------:R-:W-:Y:S01]  /*1580*/  IMAD.U32 R60, RZ, RZ, UR4 ;  /* 0x00000004ff3c7e24 */ /* 0x000fe2000f8e00ff */
[----:B------:R-:W-:Y:S02]  /*1590*/  CS2R R34, SRZ ;  /* 0x0000000000227805 */ /* 0x000fe4000001ff00 */
[----:B------:R-:W-:-:S02]  /*15a0*/  CS2R R36, SRZ ;  /* 0x0000000000247805 */ /* 0x000fc4000001ff00 */
[----:B------:R-:W-:Y:S02]  /*15b0*/  CS2R R38, SRZ ;  /* 0x0000000000267805 */ /* 0x000fe4000001ff00 */
[----:B---34-:R-:W-:Y:S02]  /*15c0*/  CS2R R24, SRZ ;  /* 0x0000000000187805 */ /* 0x018fe4000001ff00 */
[----:B------:R-:W-:Y:S02]  /*15d0*/  CS2R R26, SRZ ;  /* 0x00000000001a7805 */ /* 0x000fe4000001ff00 */
[----:B------:R-:W-:Y:S02]  /*15e0*/  CS2R R28, SRZ ;  /* 0x00000000001c7805 */ /* 0x000fe4000001ff00 */
[----:B------:R-:W-:Y:S02]  /*15f0*/  CS2R R30, SRZ ;  /* 0x00000000001e7805 */ /* 0x000fe4000001ff00 */
[----:B0-----:R-:W-:Y:S01]  /*1600*/  R2UR UR8, R13 ;  /* 0x000000000d0872ca */ /* 0x001fe200000e0000 */
[----:B-1----:R-:W-:-:S03]  /*1610*/  ULEA UR12, UR14, UR12, 0x18 ;  /* 0x0000000c0e0c7291 */ /* 0x002fc6000f8ec03f */
[----:B------:R-:W-:Y:S01]  /*1620*/  UMOV UR14, UR5 ;  /* 0x00000005000e7c82 */ /* 0x000fe20008000000 */
[----:B--2---:R-:W-:-:S08]  /*1630*/  ISETP.GE.AND P0, PT, R12, 0x1, PT ;  /* 0x000000010c00780c */ /* 0x004fd00003f06270 */
[----:B------:R-:W-:-:S04]  /*1640*/  ULEA.HI UR11, UR8, UR8, URZ, 0x1 ;  /* 0x00000008080b7291 */ /* 0x000fc8000f8f083f */
[----:B------:R-:W-:-:S04]  /*1650*/  ULOP3.LUT UR11, UR11, 0x7fffe, URZ, 0xc0, !UPT ;  /* 0x0007fffe0b0b7892 */ /* 0x000fc8000f8ec03f */
[----:B------:R-:W-:-:S03]  /*1660*/  UIADD3 UR11, UR8, -UR11, URZ ;  /* 0x8000000b080b7290 */ /* 0x000fc6000fffe03f */
[----:B------:R-:W-:Y:S01]  /*1670*/  UMOV UR8, URZ ;  /* 0x0000003f00087c82 */ /* 0x000fe20008000000 */
[----:B------:R-:W-:-:S04]  /*1680*/  ULEA UR11, UR11, UR12, 0xd ;  /* 0x0000000c0b0b7291 */ /* 0x000fc8000f8e683f */
[----:B------:R-:W-:-:S04]  /*1690*/  UIADD3 UR11, UR11, 0x180, URZ ;  /* 0x000001800b0b7890 */ /* 0x000fc8000fffe03f */
[----:B------:R-:W-:-:S04]  /*16a0*/  USHF.R.U32.HI UR11, URZ, 0x4, UR11 ;  /* 0x000000043f0b7899 */ /* 0x000fc8000801160b */
[----:B------:R-:W-:-:S04]  /*16b0*/  ULOP3.LUT UR11, UR11, 0x3fff, URZ, 0xc0, !UPT ;  /* 0x00003fff0b0b7892 */ /* 0x000fc8000f8ec03f */
[----:B------:R-:W-:Y:S01]  /*16c0*/  ULOP3.LUT UR11, UR11, 0x10000, URZ, 0xfc, !UPT ;  /* 0x000100000b0b7892 */ /* 0x000fe2000f8efc3f */
[----:B------:R-:W-:Y:S11]  /*16d0*/  @!P0 BRA `(.L_x_17) ;  /* 0x00000004007c8947 */ /* 0x000ff60003800000 */
[----:B------:R-:W-:-:S13]  /*16e0*/  ISETP.NE.AND P1, PT, R58, 0x3, PT ;  /* 0x000000033a00780c */ /* 0x000fda0003f25270 */
[----:B------:R-:W-:Y:S05]  /*16f0*/  @!P1 BRA `(.L_x_18) ;  /* 0x0000000000049947 */ /* 0x000fea0003800000 */
[----:B------:R-:W-:Y:S01]  /*1700*/  BPT.TRAP 0x1 ;  /* 0x000000040000795c */ /* 0x000fe20000300000 */
.L_x_18:
[----:B------:R-:W-:Y:S01]  /*1710*/  ULEA UR6, UR5, UR12, 0x3 ;  /* 0x0000000c05067291 */ /* 0x000fe2000f8e183f */
[----:B------:R-:W-:-:S05]  /*1720*/  IMAD.U32 R12, RZ, RZ, UR4 ;  /* 0x00000004ff0c7e24 */ /* 0x000fca000f8e00ff */
[----:B------:R-:W-:-:S04]  /*1730*/  SHF.L.U32 R12, R12, 0x1f, RZ ;  /* 0x0000001f0c0c7819 */ /* 0x000fc800000006ff */
[----:B------:R0:W1:Y:S01]  /*1740*/  SYNCS.PHASECHK.TRANS64.TRYWAIT P0, [UR6], R12 ;  /* 0x0000000cff0075a7 */ /* 0x0000620008000146 */
[----:B------:R-:W-:Y:S05]  /*1750*/  @!P1 BRA `(.L_x_19) ;  /* 0x0000000000049947 */ /* 0x000fea0003800000 */
[----:B------:R-:W-:Y:S01]  /*1760*/  BPT.TRAP 0x1 ;  /* 0x000000040000795c */ /* 0x000fe20000300000 */
.L_x_19:
[----:B-1----:R-:W-:Y:S05]  /*1770*/  @P0 BRA `(.L_x_20) ;  /* 0x0000000000080947 */ /* 0x002fea0003800000 */
[----:B------:R-:W1:Y:S02]  /*1780*/  SYNCS.PHASECHK.TRANS64.TRYWAIT P0, [UR6], R12 ;  /* 0x0000000cff0075a7 */ /* 0x000e640008000146 */
[----:B-1----:R-:W-:Y:S05]  /*1790*/  @!P0 BRA `(.L_x_21) ;  /* 0x0000004000848947 */ /* 0x002fea0003800000 */
.L_x_20:
[----:B------:R-:W-:Y:S01]  /*17a0*/  UIADD3 UR6, UR12, 0x30180, URZ ;  /* 0x000301800c067890 */ /* 0x000fe2000fffe03f */
[----:B------:R-:W-:Y:S01]  /*17b0*/  WARPGROUP.ARRIVE ;  /* 0x00000000000079c5 */ /* 0x000fe20000000000 */
[----:B------:R-:W-:Y:S01]  /*17c0*/  ULEA UR7, UR5, UR11, 0xb ;  /* 0x0000000b05077291 */ /* 0x000fe2000f8e583f */
[----:B------:R-:W-:Y:S01]  /*17d0*/  CS2R R40, SRZ ;  /* 0x0000000000287805 */ /* 0x000fe2000001ff00 */
[----:B------:R-:W-:Y:S01]  /*17e0*/  USHF.R.U32.HI UR6, URZ, 0x4, UR6 ;  /* 0x000000043f067899 */ /* 0x000fe20008011606 */
[----:B------:R-:W-:Y:S01]  /*17f0*/  CS2R R42, SRZ ;  /* 0x00000000002a7805 */ /* 0x000fe2000001ff00 */
[----:B------:R-:W-:Y:S01]  /*1800*/  UMOV UR17, 0x40000040 ;  /* 0x4000004000117882 */ /* 0x000fe20000000000 */
[----:B------:R-:W-:Y:S01]  /*1810*/  UMOV UR19, 0x40000040 ;  /* 0x4000004000137882 */ /* 0x000fe20000000000 */
[----:B------:R-:W-:Y:S01]  /*1820*/  ULOP3.LUT UR6, UR6, 0x3fff, URZ, 0xc0, !UPT ;  /* 0x00003fff06067892 */ /* 0x000fe2000f8ec03f */
[----:B------:R-:W-:Y:S01]  /*1830*/  CS2R R44, SRZ ;  /* 0x00000000002c7805 */ /* 0x000fe2000001ff00 */
[----:B------:R-:W-:Y:S01]  /*1840*/  UMOV UR16, UR7 ;  /* 0x0000000700107c82 */ /* 0x000fe20008000000 */
[----:B------:R-:W-:Y:S01]  /*1850*/  UIADD3 UR8, UR7, 0x400, URZ ;  /* 0x0000040007087890 */ /* 0x000fe2000fffe03f */
[----:B------:R-:W-:Y:S01]  /*1860*/  IMAD.MOV.U32 R46, RZ, RZ, RZ ;  /* 0x000000ffff2e7224 */ /* 0x000fe200078e00ff */
[----:B------:R-:W-:Y:S01]  /*1870*/  ULOP3.LUT UR6, UR6, 0x10000, URZ, 0xfc, !UPT ;  /* 0x0001000006067892 */ /* 0x000fe2000f8efc3f */
[----:B------:R-:W-:-:S02]  /*1880*/  CS2R R48, SRZ ;  /* 0x0000000000307805 */ /* 0x000fc4000001ff00 */
[----:B------:R-:W-:Y:S02]  /*1890*/  CS2R R50, SRZ ;  /* 0x0000000000327805 */ /* 0x000fe4000001ff00 */
[----:B------:R-:W-:Y:S01]  /*18a0*/  CS2R R52, SRZ ;  /* 0x0000000000347805 */ /* 0x000fe2000001ff00 */
[----:B------:R-:W-:Y:S01]  /*18b0*/  ULEA UR6, UR5, UR6, 0x7 ;  /* 0x0000000605067291 */ /* 0x000fe2000f8e383f */
[----:B------:R-:W-:Y:S01]  /*18c0*/  CS2R R54, SRZ ;  /* 0x0000000000367805 */ /* 0x000fe2000001ff00 */
[----:B------:R-:W-:-:S05]  /*18d0*/  IMAD.MOV.U32 R57, RZ, RZ, RZ ;  /* 0x000000ffff397224 */ /* 0x000fca00078e00ff */
[----:B------:R-:W-:Y:S02]  /*18e0*/  UMOV UR18, UR6 ;  /* 0x0000000600127c82 */ /* 0x000fe40008000000 */
[----:B------:R-:W-:Y:S01]  /*18f0*/  QGMMA.64x16x32.F32.E4M3.E4M3 R32, gdesc[UR16], RZ, !UPT ;  /* 0x00200000102079f3 */ /* 0x000fe2000c7008ff */
[----:B------:R-:W-:Y:S01]  /*1900*/  UMOV UR16, UR8 ;  /* 0x0000000800107c82 */ /* 0x000fe20008000000 */
[----:B------:R-:W-:Y:S01]  /*1910*/  UMOV UR17, 0x40000040 ;  /* 0x4000004000117882 */ /* 0x000fe20000000000 */
[----:B------:R-:W-:Y:S01]  /*1920*/  UIADD3 UR8, UR7, 0x402, URZ ;  /* 0x0000040207087890 */ /* 0x000fe2000fffe03f */
[----:B------:R-:W-:Y:S01]  /*1930*/  QGMMA.64x16x32.F32.E4M3.E4M3 R24, gdesc[UR16], RZ, !UPT ;  /* 0x00200000101879f3 */ /* 0x000fe2000c7008ff */
[----:B------:R-:W-:Y:S02]  /*1940*/  UIADD3 UR16, UR7, 0x2, URZ ;  /* 0x0000000207107890 */ /* 0x000fe4000fffe03f */
[----:B------:R-:W-:Y:S01]  /*1950*/  UIADD3 UR18, UR6, 0x2, URZ ;  /* 0x0000000206127890 */ /* 0x000fe2000fffe03f */
[----:B------:R-:W-:Y:S01]  /*1960*/  UMOV UR17, 0x40000040 ;  /* 0x4000004000117882 */ /* 0x000fe20000000000 */
[----:B------:R-:W-:-:S07]  /*1970*/  UMOV UR19, 0x40000040 ;  /* 0x4000004000137882 */ /* 0x000fce0000000000 */
[----:B------:R-:W-:Y:S01]  /*1980*/  QGMMA.64x16x32.F32.E4M3.E4M3 R32, gdesc[UR16], R32 ;  /* 0x00200000102079f3 */ /* 0x000fe20008700820 */
[----:B------:R-:W-:Y:S01]  /*1990*/  UMOV UR16, UR8 ;  /* 0x0000000800107c82 */ /* 0x000fe20008000000 */
[----:B------:R-:W-:Y:S01]  /*19a0*/  UMOV UR17, 0x40000040 ;  /* 0x4000004000117882 */ /* 0x000fe20000000000 */
[----:B------:R-:W-:Y:S01]  /*19b0*/  UIADD3 UR8, UR7, 0x404, URZ ;  /* 0x0000040407087890 */ /* 0x000fe2000fffe03f */
[----:B------:R-:W-:Y:S01]  /*19c0*/  QGMMA.64x16x32.F32.E4M3.E4M3 R24, gdesc[UR16], R24 ;  /* 0x00200000101879f3 */ /* 0x000fe20008700818 */
[----:B------:R-:W-:Y:S02]  /*19d0*/  UIADD3 UR16, UR7, 0x4, URZ ;  /* 0x0000000407107890 */ /* 0x000fe4000fffe03f */
[----:B------:R-:W-:Y:S01]  /*19e0*/  UIADD3 UR18, UR6, 0x4, URZ ;  /* 0x0000000406127890 */ /* 0x000fe2000fffe03f */
[----:B------:R-:W-:Y:S01]  /*19f0*/  UMOV UR17, 0x40000040 ;  /* 0x4000004000117882 */ /* 0x000fe20000000000 */
[----:B------:R-:W-:-:S07]  /*1a00*/  UMOV UR19, 0x40000040 ;  /* 0x4000004000137882 */ /* 0x000fce0000000000 */
[----:B------:R-:W-:Y:S01]  /*1a10*/  QGMMA.64x16x32.F32.E4M3.E4M3 R32, gdesc[UR16], R32 ;  /* 0x00200000102079f3 */ /* 0x000fe20008700820 */
[----:B------:R-:W-:Y:S01]  /*1a20*/  UMOV UR16, UR8 ;  /* 0x0000000800107c82 */ /* 0x000fe20008000000 */
[----:B------:R-:W-:Y:S01]  /*1a30*/  UMOV UR17, 0x40000040 ;  /* 0x4000004000117882 */ /* 0x000fe20000000000 */
[----:B------:R-:W-:Y:S01]  /*1a40*/  ULDC UR8, c[0x0][0x50c] ;  /* 0x0001430000087ab9 */ /* 0x000fe20000000800 */
[----:B------:R-:W-:Y:S01]  /*1a50*/  QGMMA.64x16x32.F32.E4M3.E4M3 R24, gdesc[UR16], R24 ;  /* 0x00200000101879f3 */ /* 0x000fe20008700818 */
[----:B------:R-:W-:Y:S02]  /*1a60*/  UIADD3 UR16, UR7, 0x6, URZ ;  /* 0x0000000607107890 */ /* 0x000fe4000fffe03f */
[----:B------:R-:W-:Y:S02]  /*1a70*/  UIADD3 UR18, UR6, 0x6, URZ ;  /* 0x0000000606127890 */ /* 0x000fe4000fffe03f */
[----:B------:R-:W-:Y:S01]  /*1a80*/  UIADD3 UR7, UR7, 0x406, URZ ;  /* 0x0000040607077890 */ /* 0x000fe2000fffe03f */
[----:B------:R-:W-:Y:S01]  /*1a90*/  UMOV UR17, 0x40000040 ;  /* 0x4000004000117882 */ /* 0x000fe20000000000 */
[----:B------:R-:W-:Y:S01]  /*1aa0*/  UMOV UR19, 0x40000040 ;  /* 0x4000004000137882 */ /* 0x000fe20000000000 */
[----:B------:R-:W-:Y:S01]  /*1ab0*/  UISETP.NE.AND UP0, UPT, UR8, 0x4, UPT ;  /* 0x000000040800788c */ /* 0x000fe2000bf05270 */
[----:B------:R-:W-:-:S03]  /*1ac0*/  UMOV UR6, 0x4 ;  /* 0x0000000400067882 */ /* 0x000fc60000000000 */
[----:B------:R-:W-:Y:S01]  /*1ad0*/  QGMMA.64x16x32.F32.E4M3.E4M3 R32, gdesc[UR16], R32 ;  /* 0x00200000102079f3 */ /* 0x000fe20008700820 */
[----:B------:R-:W-:Y:S01]  /*1ae0*/  UMOV UR16, UR7 ;  /* 0x0000000700107c82 */ /* 0x000fe20008000000 */
[----:B------:R-:W-:Y:S01]  /*1af0*/  USEL UR7, URZ, 0x1, UP0 ;  /* 0x000000013f077887 */ /* 0x000fe20008000000 */
[----:B------:R-:W-:Y:S02]  /*1b00*/  UMOV UR17, 0x40000040 ;  /* 0x4000004000117882 */ /* 0x000fe40000000000 */
[----:B------:R-:W-:Y:S03]  /*1b10*/  QGMMA.64x16x32.F32.E4M3.E4M3 R24, gdesc[UR16], R24, gsb0 ;  /* 0x00200000101879f3 */ /* 0x000fe60008000818 */
[----:B------:R-:W-:-:S13]  /*1b20*/  ISETP.NE.AND P0, PT, RZ, UR7, PT ;  /* 0x00000007ff007c0c */ /* 0x000fda000bf05270 */
[----:B------:R-:W-:Y:S05]  /*1b30*/  @!P0 BRA `(.L_x_22) ;  /* 0x0000000000488947 */ /* 0x000fea0003800000 */
[----:B------:R-:W-:Y:S02]  /*1b40*/  WARPGROUP.DEPBAR.LE gsb0, 0x0 ;  /* 0x00008000000079c5 */ /* 0x000fe40000010000 */
[----:B------:R-:W-:-:S01]  /*1b50*/  FADD R57, RZ, R32 ;  /* 0x00000020ff397221 */ /* 0x000fc20000000000 */
[----:B------:R-:W-:Y:S01]  /*1b60*/  FADD R54, RZ, R33 ;  /* 0x00000021ff367221 */ /* 0x000fe20000000000 */
        /* <DEDUP_REMOVED lines=14> */
[----:B------:R-:W-:-:S06]  /*1c50*/  UMOV UR6, URZ ;  /* 0x0000003f00067c82 */ /* 0x000fcc0008000000 */
.L_x_22:
[----:B------:R-:W-:-:S04]  /*1c60*/  UIADD3 UR14, UR5, 0x1, URZ ;  /* 0x00000001050e7890 */ /* 0x000fc8000fffe03f */
[----:B------:R-:W-:-:S04]  /*1c70*/  UISETP.NE.AND UP0, UPT, UR14, 0x6, UPT ;  /* 0x000000060e00788c */ /* 0x000fc8000bf05270 */
[----:B------:R-:W-:Y:S02]  /*1c80*/  USEL UR8, URZ, 0x1, UP0 ;  /* 0x000000013f087887 */ /* 0x000fe40008000000 */
[----:B------:R-:W-:Y:S02]  /*1c90*/  USEL UR14, UR14, URZ, UP0 ;  /* 0x0000003f0e0e7287 */ /* 0x000fe40008000000 */
[----:B------:R-:W-:-:S06]  /*1ca0*/  ULOP3.LUT UR8, UR4, UR8, URZ, 0x3c, !UPT ;  /* 0x0000000804087292 */ /* 0x000fcc000f8e3c3f */
[----:B------:R-:W-:Y:S01]  /*1cb0*/  IMAD.U32 R60, RZ, RZ, UR8 ;  /* 0x00000008ff3c7e24 */ /* 0x000fe2000f8e00ff */
[----:B------:R-:W-:-:S06]  /*1cc0*/  UMOV UR8, 0x1 ;  /* 0x0000000100087882 */ /* 0x000fcc0000000000 */
.L_x_17:
[----:B------:R-:W-:-:S06]  /*1cd0*/  UISETP.GE.AND UP0, UPT, UR10, 0x1, UPT ;  /* 0x000000010a00788c */ /* 0x000fcc000bf06270 */
[----:B------:R-:W-:-:S13]  /*1ce0*/  PLOP3.LUT P0, PT, PT, PT, UP0, 0x80, 0x0 ;  /* 0x000000000000781c */ /* 0x000fda0003f0f008 */
[----:B------:R-:W-:Y:S05]  /*1cf0*/  @!P0 BRA `(.L_x_23) ;  /* 0x0000000400b48947 */ /* 0x000fea0003800000 */
[----:B01----:R-:W-:Y:S01]  /*1d00*/  IMAD.U32 R12, RZ, RZ, UR10 ;  /* 0x0000000aff0c7e24 */ /* 0x003fe2000f8e00ff */
[----:B------:R-:W-:Y:S01]  /*1d10*/  ULDC UR24, c[0x0][0x50c] ;  /* 0x0001430000187ab9 */ /* 0x000fe20000000800 */
[----:B------:R-:W-:-:S07]  /*1d20*/  IMAD.U32 R13, RZ, RZ, UR5 ;  /* 0x00000005ff0d7e24 */ /* 0x000fce000f8e00ff */
.L_x_31:
[----:B------:R-:W-:-:S13]  /*1d30*/  ISETP.NE.AND P1, PT, R58, 0x3, PT ;  /* 0x000000033a00780c */ /* 0x000fda0003f25270 */
[----:B------:R-:W-:Y:S05]  /*1d40*/  @!P1 BRA `(.L_x_24) ;  /* 0x0000000000049947 */ /* 0x000fea0003800000 */
[----:B------:R-:W-:Y:S01]  /*1d50*/  BPT.TRAP 0x1 ;  /* 0x000000040000795c */ /* 0x000fe20000300000 */
.L_x_24:
[----:B------:R-:W0:Y:S01]  /*1d60*/  S2UR UR15, SR_CgaCtaId ;  /* 0x00000000000f79c3 */ /* 0x000e220000008800 */
[----:B------:R-:W-:Y:S01]  /*1d70*/  UMOV UR12, 0x400 ;  /* 0x00000400000c7882 */ /* 0x000fe20000000000 */
[----:B------:R-:W-:Y:S01]  /*1d80*/  SHF.L.U32 R56, R60, 0x1f, RZ ;  /* 0x0000001f3c387819 */ /* 0x000fe200000006ff */
[----:B0-----:R-:W-:-:S04]  /*1d90*/  ULEA UR12, UR15, UR12, 0x18 ;  /* 0x0000000c0f0c7291 */ /* 0x001fc8000f8ec03f */
[----:B------:R-:W-:-:S09]  /*1da0*/  ULEA UR15, UR14, UR12, 0x3 ;  /* 0x0000000c0e0f7291 */ /* 0x000fd2000f8e183f */
[----:B------:R0:W1:Y:S01]  /*1db0*/  SYNCS.PHASECHK.TRANS64.TRYWAIT P0, [UR15], R56 ;  /* 0x00000038ff0075a7 */ /* 0x000062000800014f */
[----:B------:R-:W-:Y:S05]  /*1dc0*/  @!P1 BRA `(.L_x_25) ;  /* 0x0000000000049947 */ /* 0x000fea0003800000 */
[----:B------:R-:W-:Y:S01]  /*1dd0*/  BPT.TRAP 0x1 ;  /* 0x000000040000795c */ /* 0x000fe20000300000 */
.L_x_25:
[----:B-1----:R-:W-:Y:S05]  /*1de0*/  @P0 BRA `(.L_x_26) ;  /* 0x0000000000080947 */ /* 0x002fea0003800000 */
[----:B------:R-:W1:Y:S02]  /*1df0*/  SYNCS.PHASECHK.TRANS64.TRYWAIT P0, [UR15], R56 ;  /* 0x00000038ff0075a7 */ /* 0x000e64000800014f */
[----:B-1----:R-:W-:Y:S05]  /*1e00*/  @!P0 BRA `(.L_x_27) ;  /* 0x0000003c00008947 */ /* 0x002fea0003800000 */
.L_x_26:
[----:B------:R-:W-:Y:S01]  /*1e10*/  UIADD3 UR15, UR12, 0x30180, URZ ;  /* 0x000301800c0f7890 */ /* 0x000fe2000fffe03f */
[----:B------:R-:W-:Y:S01]  /*1e20*/  WARPGROUP.ARRIVE ;  /* 0x00000000000079c5 */ /* 0x000fe20000000000 */
[----:B------:R-:W-:Y:S02]  /*1e30*/  UISETP.NE.AND UP0, UPT, UR7, URZ, UPT ;  /* 0x0000003f0700728c */ /* 0x000fe4000bf05270 */
[----:B------:R-:W-:Y:S02]  /*1e40*/  USHF.R.U32.HI UR15, URZ, 0x4, UR15 ;  /* 0x000000043f0f7899 */ /* 0x000fe4000801160f */
[----:B------:R-:W-:Y:S02]  /*1e50*/  USEL UR8, UR8, URZ, !UP0 ;  /* 0x0000003f08087287 */ /* 0x000fe4000c000000 */
[----:B------:R-:W-:Y:S02]  /*1e60*/  ULOP3.LUT UR15, UR15, 0x3fff, URZ, 0xc0, !UPT ;  /* 0x00003fff0f0f7892 */ /* 0x000fe4000f8ec03f */
[----:B------:R-:W-:-:S02]  /*1e70*/  UISETP.NE.U32.AND UP0, UPT, UR8, URZ, UPT ;  /* 0x0000003f0800728c */ /* 0x000fc4000bf05070 */
[----:B------:R-:W-:Y:S02]  /*1e80*/  ULOP3.LUT UR7, UR15, 0x10000, URZ, 0xfc, !UPT ;  /* 0x000100000f077892 */ /* 0x000fe4000f8efc3f */
[----:B------:R-:W-:Y:S02]  /*1e90*/  ULEA UR8, UR14, UR11, 0xb ;  /* 0x0000000b0e087291 */ /* 0x000fe4000f8e583f */
[----:B------:R-:W-:Y:S02]  /*1ea0*/  ULEA UR7, UR14, UR7, 0x7 ;  /* 0x000000070e077291 */ /* 0x000fe4000f8e383f */
[----:B------:R-:W-:Y:S01]  /*1eb0*/  UIADD3 UR15, UR8, 0x400, URZ ;  /* 0x00000400080f7890 */ /* 0x000fe2000fffe03f */
[----:B------:R-:W-:Y:S02]  /*1ec0*/  UMOV UR17, 0x40000040 ;  /* 0x4000004000117882 */ /* 0x000fe40000000000 */
[----:B------:R-:W-:Y:S01]  /*1ed0*/  UMOV UR16, UR8 ;  /* 0x0000000800107c82 */ /* 0x000fe20008000000 */
[----:B------:R-:W-:Y:S01]  /*1ee0*/  UMOV UR19, 0x40000040 ;  /* 0x4000004000137882 */ /* 0x000fe20000000000 */
[----:B------:R-:W-:Y:S01]  /*1ef0*/  UMOV UR18, UR7 ;  /* 0x0000000700127c82 */ /* 0x000fe20008000000 */
[----:B------:R-:W-:Y:S01]  /*1f00*/  UIADD3 UR6, UR6, 0x4, URZ ;  /* 0x0000000406067890 */ /* 0x000fe2000fffe03f */
[----:B------:R-:W-:Y:S01]  /*1f10*/  QGMMA.64x16x32.F32.E4M3.E4M3 R32, gdesc[UR16], R32, UP0 ;  /* 0x00200000102079f3 */ /* 0x000fe2000bf00820 */
[----:B------:R-:W-:Y:S01]  /*1f20*/  UMOV UR16, UR15 ;  /* 0x0000000f00107c82 */ /* 0x000fe20008000000 */
[----:B------:R-:W-:Y:S01]  /*1f30*/  UMOV UR17, 0x40000040 ;  /* 0x4000004000117882 */ /* 0x000fe20000000000 */
[----:B------:R-:W-:Y:S01]  /*1f40*/  UIADD3 UR15, UR8, 0x402, URZ ;  /* 0x00000402080f7890 */ /* 0x000fe2000fffe03f */
[----:B------:R-:W-:Y:S01]  /*1f50*/  QGMMA.64x16x32.F32.E4M3.E4M3 R24, gdesc[UR16], R24, UP0 ;  /* 0x00200000101879f3 */ /* 0x000fe2000bf00818 */
[----:B------:R-:W-:-:S02]  /*1f60*/  UIADD3 UR16, UR8, 0x2, URZ ;  /* 0x0000000208107890 */ /* 0x000fc4000fffe03f */
[----:B------:R-:W-:Y:S01]  /*1f70*/  UIADD3 UR18, UR7, 0x2, URZ ;  /* 0x0000000207127890 */ /* 0x000fe2000fffe03f */
[----:B------:R-:W-:Y:S01]  /*1f80*/  UMOV UR17, 0x40000040 ;  /* 0x4000004000117882 */ /* 0x000fe20000000000 */
[----:B------:R-:W-:Y:S01]  /*1f90*/  UMOV UR19, 0x40000040 ;  /* 0x4000004000137882 */ /* 0x000fe20000000000 */
[----:B------:R-:W-:-:S06]  /*1fa0*/  UISETP.NE.AND UP0, UPT, UR6, UR24, UPT ;  /* 0x000000180600728c */ /* 0x000fcc000bf05270 */
        /* <DEDUP_REMOVED lines=11> */
[----:B------:R-:W-:Y:S02]  /*2060*/  UMOV UR17, 0x40000040 ;  /* 0x4000004000117882 */ /* 0x000fe40000000000 */
[----:B------:R-:W-:Y:S01]  /*2070*/  QGMMA.64x16x32.F32.E4M3.E4M3 R24, gdesc[UR16], R24 ;  /* 0x00200000101879f3 */ /* 0x000fe20008700818 */
[----:B------:R-:W-:Y:S02]  /*2080*/  UIADD3 UR16, UR8, 0x6, URZ ;  /* 0x0000000608107890 */ /* 0x000fe4000fffe03f */
[----:B------:R-:W-:Y:S02]  /*2090*/  UIADD3 UR18, UR7, 0x6, URZ ;  /* 0x0000000607127890 */ /* 0x000fe4000fffe03f */
[----:B------:R-:W-:Y:S01]  /*20a0*/  UIADD3 UR8, UR8, 0x406, URZ ;  /* 0x0000040608087890 */ /* 0x000fe2000fffe03f */
[----:B------:R-:W-:Y:S01]  /*20b0*/  UMOV UR17, 0x40000040 ;  /* 0x4000004000117882 */ /* 0x000fe20000000000 */
[----:B------:R-:W-:Y:S01]  /*20c0*/  UMOV UR19, 0x40000040 ;  /* 0x4000004000137882 */ /* 0x000fe20000000000 */
[----:B------:R-:W-:-:S06]  /*20d0*/  USEL UR7, URZ, 0x1, UP0 ;  /* 0x000000013f077887 */ /* 0x000fcc0008000000 */
[----:B------:R-:W-:Y:S01]  /*20e0*/  ISETP.NE.AND P0, PT, RZ, UR7, PT ;  /* 0x00000007ff007c0c */ /* 0x000fe2000bf05270 */
[----:B------:R-:W-:Y:S01]  /*20f0*/  QGMMA.64x16x32.F32.E4M3.E4M3 R32, gdesc[UR16], R32 ;  /* 0x00200000102079f3 */ /* 0x000fe20008700820 */
[----:B------:R-:W-:Y:S01]  /*2100*/  UMOV UR16, UR8 ;  /* 0x0000000800107c82 */ /* 0x000fe20008000000 */
[----:B------:R-:W-:Y:S02]  /*2110*/  UMOV UR17, 0x40000040 ;  /* 0x4000004000117882 */ /* 0x000fe40000000000 */
[----:B------:R-:W-:Y:S03]  /*2120*/  QGMMA.64x16x32.F32.E4M3.E4M3 R24, gdesc[UR16], R24, gsb0 ;  /* 0x00200000101879f3 */ /* 0x000fe60008000818 */
[----:B------:R-:W-:-:S05]  /*2130*/  WARPGROUP.DEPBAR.LE gsb0, 0x1 ;  /* 0x00008000000079c5 */ /* 0x000fca0000010100 */
[----:B------:R-:W-:Y:S05]  /*2140*/  @!P0 BRA `(.L_x_28) ;  /* 0x0000000000488947 */ /* 0x000fea0003800000 */
[----:B------:R-:W-:Y:S02]  /*2150*/  WARPGROUP.DEPBAR.LE gsb0, 0x0 ;  /* 0x00008000000079c5 */ /* 0x000fe40000010000 */
[----:B------:R-:W-:-:S01]  /*2160*/  FADD R57, R32, R57 ;  /* 0x0000003920397221 */ /* 0x000fc20000000000 */
[----:B------:R-:W-:Y:S01]  /*2170*/  FADD R54, R33, R54 ;  /* 0x0000003621367221 */ /* 0x000fe20000000000 */
        /* <DEDUP_REMOVED lines=14> */
[----:B------:R-:W-:-:S06]  /*2260*/  UMOV UR6, URZ ;  /* 0x0000003f00067c82 */ /* 0x000fcc0008000000 */
.L_x_28:
[----:B------:R-:W-:Y:S05]  /*2270*/  @!P1 BRA `(.L_x_29) ;  /* 0x0000000000049947 */ /* 0x000fea0003800000 */
[----:B------:R-:W-:Y:S01]  /*2280*/  BPT.TRAP 0x1 ;  /* 0x000000040000795c */ /* 0x000fe20000300000 */
.L_x_29:
[----:B------:R-:W-:-:S13]  /*2290*/  ISETP.NE.AND P0, PT, R8, RZ, PT ;  /* 0x000000ff0800720c */ /* 0x000fda0003f05270 */
[----:B01----:R-:W-:-:S05]  /*22a0*/  @P0 LEA R56, R13, UR12, 0x3 ;  /* 0x0000000c0d380c11 */ /* 0x003fca000f8e18ff */
[----:B------:R-:W-:-:S05]  /*22b0*/  @P0 VIADD R56, R56, 0x30 ;  /* 0x0000003038380836 */ /* 0x000fca0000000000 */
[----:B------:R-:W-:-:S04]  /*22c0*/  @P0 PRMT R56, R3, 0x654, R56 ;  /* 0x0000065403380816 */ /* 0x000fc80000000038 */
[----:B------:R0:W-:Y:S01]  /*22d0*/  @P0 SYNCS.ARRIVE.TRANS64.RED.A1T0 RZ, [R56+URZ], RZ ;  /* 0x000000ff38ff09a7 */ /* 0x0001e2000810043f */
[----:B------:R-:W-:-:S13]  /*22e0*/  ISETP.GT.U32.AND P0, PT, R0, 0x1, PT ;  /* 0x000000010000780c */ /* 0x000fda0003f04070 */
[----:B0-----:R-:W-:Y:S05]  /*22f0*/  @P0 BRA `(.L_x_30) ;  /* 0x0000000000040947 */ /* 0x001fea0003800000 */
[----:B------:R-:W-:Y:S01]  /*2300*/  BPT.TRAP 0x1 ;  /* 0x000000040000795c */ /* 0x000fe20000300000 */
.L_x_30:
[----:B------:R-:W-:Y:S01]  /*2310*/  UIADD3 UR14, UR14, 0x1, URZ ;  /* 0x000000010e0e7890 */ /* 0x000fe2000fffe03f */
[C---:B------:R-:W-:Y:S01]  /*2320*/  ISETP.GT.AND P1, PT, R12.reuse, 0x1, PT ;  /* 0x000000010c00780c */ /* 0x040fe20003f24270 */
[----:B------:R-:W-:Y:S02]  /*2330*/  VIADD R13, R13, 0x1 ;  /* 0x000000010d0d7836 */ /* 0x000fe40000000000 */
[----:B------:R-:W-:Y:S01]  /*2340*/  UISETP.NE.AND UP0, UPT, UR14, 0x6, UPT ;  /* 0x000000060e00788c */ /* 0x000fe2000bf05270 */
[----:B------:R-:W-:Y:S02]  /*2350*/  VIADD R12, R12, 0xffffffff ;  /* 0xffffffff0c0c7836 */ /* 0x000fe40000000000 */
[C---:B------:R-:W-:Y:S01]  /*2360*/  ISETP.NE.AND P0, PT, R13.reuse, 0x6, PT ;  /* 0x000000060d00780c */ /* 0x040fe20003f05270 */
[----:B------:R-:W-:Y:S02]  /*2370*/  USEL UR8, URZ, 0x1, UP0 ;  /* 0x000000013f087887 */ /* 0x000fe40008000000 */
[----:B------:R-:W-:Y:S01]  /*2380*/  USEL UR14, UR14, URZ, UP0 ;  /* 0x0000003f0e0e7287 */ /* 0x000fe20008000000 */
[----:B------:R-:W-:-:S03]  /*2390*/  SEL R13, R13, RZ, P0 ;  /* 0x000000ff0d0d7207 */ /* 0x000fc60000000000 */
[----:B------:R-:W-:Y:S01]  /*23a0*/  LOP3.LUT R60, R60, UR8, RZ, 0x3c, !PT ;  /* 0x000000083c3c7c12 */ /* 0x000fe2000f8e3cff */
[----:B------:R-:W-:Y:S01]  /*23b0*/  UMOV UR8, 0x1 ;  /* 0x0000000100087882 */ /* 0x000fe20000000000 */
[----:B------:R-:W-:Y:S06]  /*23c0*/  @P1 BRA `(.L_x_31) ;  /* 0xfffffff800581947 */ /* 0x000fec000383ffff */
.L_x_23:
[----:B------:R-:W-:Y:S01]  /*23d0*/  UISETP.NE.AND UP0, UPT, UR6, URZ, UPT ;  /* 0x0000003f0600728c */ /* 0x000fe2000bf05270 */
[----:B01----:R-:W0:Y:S03]  /*23e0*/  LDC R12, c[0x0][0x28c] ;  /* 0x0000a300ff0c7b82 */ /* 0x003e260000000800 */
[----:B------:R-:W-:-:S06]  /*23f0*/  USEL UR6, URZ, 0x1, !UP0 ;  /* 0x000000013f067887 */ /* 0x000fcc000c000000 */
[----:B------:R-:W-:Y:S02]  /*2400*/  ISETP.NE.AND P0, PT, RZ, UR6, PT ;  /* 0x00000006ff007c0c */ /* 0x000fe4000bf05270 */
[----:B0-----:R-:W-:-:S11]  /*2410*/  ISETP.GE.AND P1, PT, R12, 0x1, PT ;  /* 0x000000010c00780c */ /* 0x001fd60003f26270 */
[----:B------:R-:W-:Y:S05]  /*2420*/  @!P0 BRA `(.L_x_32) ;  /* 0x0000000000448947 */ /* 0x000fea0003800000 */
[----:B------:R-:W-:Y:S02]  /*2430*/  WARPGROUP.DEPBAR.LE gsb0, 0x0 ;  /* 0x00008000000079c5 */ /* 0x000fe40000010000 */
[----:B------:R-:W-:Y:S01]  /*2440*/  FADD R57, R32, R57 ;  /* 0x0000003920397221 */ /* 0x000fe20000000000 */
        /* <DEDUP_REMOVED lines=14> */
[----:B------:R-:W-:-:S07]  /*2530*/  FADD R40, R40, R31 ;  /* 0x0000001f28287221 */ /* 0x000fce0000000000 */
.L_x_32:
[----:B------:R-:W-:Y:S02]  /*2540*/  WARPGROUP.DEPBAR.LE gsb0, 0x0 ;  /* 0x00008000000079c5 */ /* 0x000fe40000010000 */
[----:B------:R-:W-:Y:S05]  /*2550*/  @!P1 BRA `(.L_x_33) ;  /* 0x0000000000489947 */ /* 0x000fea0003800000 */
[----:B------:R-:W-:-:S13]  /*2560*/  ISETP.NE.AND P0, PT, R58, 0x3, PT ;  /* 0x000000033a00780c */ /* 0x000fda0003f05270 */
[----:B------:R-:W-:Y:S05]  /*2570*/  @!P0 BRA `(.L_x_34) ;  /* 0x0000000000048947 */ /* 0x000fea0003800000 */
[----:B------:R-:W-:Y:S01]  /*2580*/  BPT.TRAP 0x1 ;  /* 0x000000040000795c */ /* 0x000fe20000300000 */
.L_x_34:
[----:B------:R-:W-:-:S13]  /*2590*/  ISETP.NE.AND P0, PT, R8, RZ, PT ;  /* 0x000000ff0800720c */ /* 0x000fda0003f05270 */
[----:B------:R-:W-:-:S05]  /*25a0*/  VOTEU.ANY UP0, P0 ;  /* 0x00000000003f7886 */ /* 0x000fca0000000100 */
[----:B------:R-:W-:-:S06]  /*25b0*/  @UP0 UIADD3 UR6, UR10, UR5, URZ ;  /* 0x000000050a060290 */ /* 0x000fcc000fffe03f */
[----:B------:R-:W-:Y:S02]  /*25c0*/  IMAD.U32 R12, RZ, RZ, UR6 ;  /* 0x00000006ff0c7e24 */ /* 0x000fe4000f8e00ff */
[----:B------:R-:W-:Y:S02]  /*25d0*/  IMAD.U32 R25, RZ, RZ, UR6 ;  /* 0x00000006ff197e24 */ /* 0x000fe4000f8e00ff */
[----:B------:R-:W-:-:S05]  /*25e0*/  @P0 IMAD.WIDE.U32 R12, R12, -0x55555555, RZ ;  /* 0xaaaaaaab0c0c0825 */ /* 0x000fca00078e00ff */
[----:B------:R-:W-:-:S05]  /*25f0*/  @P0 SHF.R.U32.HI R12, RZ, 0x2, R13 ;  /* 0x00000002ff0c0819 */ /* 0x000fca000001160d */
[----:B------:R-:W-:-:S05]  /*2600*/  @P0 IMAD R12, R12, -0x6, R25 ;  /* 0xfffffffa0c0c0824 */ /* 0x000fca00078e0219 */
[----:B------:R-:W-:-:S05]  /*2610*/  @P0 LEA R12, R12, UR12, 0x3 ;  /* 0x0000000c0c0c0c11 */ /* 0x000fca000f8e18ff */
[----:B------:R-:W-:-:S05]  /*2620*/  @P0 VIADD R12, R12, 0x30 ;  /* 0x000000300c0c0836 */ /* 0x000fca0000000000 */
[----:B------:R-:W-:-:S04]  /*2630*/  @P0 PRMT R12, R3, 0x654, R12 ;  /* 0x00000654030c0816 */ /* 0x000fc8000000000c */
[----:B------:R0:W-:Y:S01]  /*2640*/  @P0 SYNCS.ARRIVE.TRANS64.RED.A1T0 RZ, [R12+URZ], RZ ;  /* 0x000000ff0cff09a7 */ /* 0x0001e2000810043f */
[----:B------:R-:W-:-:S13]  /*2650*/  ISETP.GT.U32.AND P0, PT, R0, 0x1, PT ;  /* 0x000000010000780c */ /* 0x000fda0003f04070 */
[----:B0-----:R-:W-:Y:S05]  /*2660*/  @P0 BRA `(.L_x_33) ;  /* 0x0000000000040947 */ /* 0x001fea0003800000 */
[----:B------:R-:W-:Y:S01]  /*2670*/  BPT.TRAP 0x1 ;  /* 0x000000040000795c */ /* 0x000fe20000300000 */
.L_x_33:
[----:B------:R-:W-:Y:S01]  /*2680*/  IMAD.SHL.U32 R33, R14, 0x10, RZ ;  /* 0x000000100e217824 */ /* 0x000fe200078e00ff */
[----:B------:R-:W-:Y:S01]  /*2690*/  UIADD3 UR5, UR9, UR5, URZ ;  /* 0x0000000509057290 */ /* 0x000fe2000fffe03f */
[----:B------:R-:W-:Y:S01]  /*26a0*/  SHF.R.S32.HI R35, RZ, 0x1f, R47 ;  /* 0x0000001fff237819 */ /* 0x000fe2000001142f */
[----:B------:R-:W-:Y:S01]  /*26b0*/  ULDC UR11, c[0x0][0x288] ;  /* 0x0000a200000b7ab9 */ /* 0x000fe20000000800 */
[----:B------:R-:W-:Y:S01]  /*26c0*/  IMAD.SHL.U32 R34, R15, 0x100, RZ ;  /* 0x000001000f227824 */ /* 0x000fe200078e00ff */
[C---:B------:R-:W-:Y:S01]  /*26d0*/  LOP3.LUT R28, R33.reuse, 0x6, R18, 0xf8, !PT ;  /* 0x00000006211c7812 */ /* 0x040fe200078ef812 */
[----:B------:R-:W-:Y:S01]  /*26e0*/  ULDC.64 UR6, c[0x0][0x5d0] ;  /* 0x0001740000067ab9 */ /* 0x000fe20000000a00 */
[----:B------:R-:W-:Y:S01]  /*26f0*/  UISETP.GT.U32.AND UP0, UPT, UR5, 0x5, UPT ;  /* 0x000000050500788c */ /* 0x000fe2000bf04070 */
[----:B------:R-:W-:Y:S01]  /*2700*/  ISETP.GE.AND P0, PT, R33, UR11, PT ;  /* 0x0000000b21007c0c */ /* 0x000fe2000bf06270 */
[----:B------:R-:W-:Y:S01]  /*2710*/  IMAD R12, R35, UR6, RZ ;  /* 0x00000006230c7c24 */ /* 0x000fe2000f8e02ff */
[----:B------:R-:W-:Y:S01]  /*2720*/  SHF.R.S32.HI R29, RZ, 0x1f, R28 ;  /* 0x0000001fff1d7819 */ /* 0x000fe2000001141c */
[----:B------:R-:W-:Y:S01]  /*2730*/  ULDC UR12, c[0x0][0x284] ;  /* 0x0000a100000c7ab9 */ /* 0x000fe20000000800 */
[----:B------:R-:W-:Y:S01]  /*2740*/  UISETP.LT.U32.AND UP0, UPT, UR9, 0x6, UP0 ;  /* 0x000000060900788c */ /* 0x000fe20008701070 */
[----:B------:R-:W-:Y:S01]  /*2750*/  ISETP.GE.OR P0, PT, R34, UR12, P0 ;  /* 0x0000000c22007c0c */ /* 0x000fe20008706670 */
[----:B------:R-:W-:Y:S01]  /*2760*/  UISETP.GE.U32.AND UP1, UPT, UR9, 0x6, UPT ;  /* 0x000000060900788c */ /* 0x000fe2000bf26070 */
[C---:B------:R-:W-:Y:S01]  /*2770*/  IMAD R27, R47.reuse, UR7, R12 ;  /* 0x000000072f1b7c24 */ /* 0x040fe2000f8e020c */
[----:B------:R-:W-:Y:S01]  /*2780*/  USEL UR8, URZ, 0x1, !UP0 ;  /* 0x000000013f087887 */ /* 0x000fe2000c000000 */
[----:B------:R-:W-:Y:S01]  /*2790*/  IMAD.WIDE.U32 R12, R47, UR6, R28 ;  /* 0x000000062f0c7c25 */ /* 0x000fe2000f8e001c */
[----:B------:R-:W-:Y:S01]  /*27a0*/  UIMAD.WIDE.U32 UR6, UR5, -0x55555555, URZ ;  /* 0xaaaaaaab050678a5 */ /* 0x000fe2000f8e003f */
[----:B------:R-:W-:-:S02]  /*27b0*/  ULDC.64 UR14, c[0x0][0x5c8] ;  /* 0x00017200000e7ab9 */ /* 0x000fc40000000a00 */
[----:B------:R-:W-:Y:S01]  /*27c0*/  IMAD.WIDE R24, R15, 0x100, R10 ;  /* 0x000001000f187825 */ /* 0x000fe200078e020a */
[----:B------:R-:W-:Y:S02]  /*27d0*/  USHF.R.U32.HI UR6, URZ, 0x2, UR7 ;  /* 0x000000023f067899 */ /* 0x000fe40008011607 */
[----:B------:R-:W-:Y:S01]  /*27e0*/  ULOP3.LUT UR4, UR4, UR8, URZ, 0x3c, !UPT ;  /* 0x0000000804047292 */ /* 0x000fe2000f8e3c3f */
[----:B------:R-:W-:Y:S01]  /*27f0*/  IMAD R15, R25, UR14, RZ ;  /* 0x0000000e190f7c24 */ /* 0x000fe2000f8e02ff */
[----:B------:R-:W-:Y:S01]  /*2800*/  UIMAD UR5, UR6, -0x6, UR5 ;  /* 0xfffffffa060578a4 */ /* 0x000fe2000f8e0205 */
[----:B------:R-:W-:Y:S01]  /*2810*/  IMAD.IADD R13, R13, 0x1, R27 ;  /* 0x000000010d0d7824 */ /* 0x000fe200078e021b */
[----:B------:R-:W-:Y:S01]  /*2820*/  @UP1 ULOP3.LUT UR4, UR4, 0x1, UR6, 0x78, !UPT ;  /* 0x0000000104041892 */ /* 0x000fe2000f8e7806 */
[C---:B------:R-:W-:Y:S02]  /*2830*/  IMAD R15, R24.reuse, UR15, R15 ;  /* 0x0000000f180f7c24 */ /* 0x040fe4000f8e020f */
[----:B------:R-:W-:-:S04]  /*2840*/  IMAD.WIDE.U32 R12, R24, UR14, R12 ;  /* 0x0000000e180c7c25 */ /* 0x000fc8000f8e000c */
[----:B------:R-:W-:Y:S01]  /*2850*/  IMAD.MOV.U32 R32, RZ, RZ, -0x1 ;  /* 0xffffffffff207424 */ /* 0x000fe200078e00ff */
[----:B------:R-:W-:Y:S06]  /*2860*/  @P0 BRA `(.L_x_35) ;  /* 0x0000001400340947 */ /* 0x000fec0003800000 */
[----:B------:R-:W-:Y:S01]  /*2870*/  ULDC.64 UR6, c[0x0][0x5c0] ;  /* 0x0001700000067ab9 */ /* 0x000fe20000000a00 */
[----:B------:R-:W-:Y:S01]  /*2880*/  IMAD.IADD R38, R13, 0x1, R15 ;  /* 0x000000010d267824 */ /* 0x000fe200078e020f */
[----:B------:R-:W-:Y:S01]  /*2890*/  IADD3 R26, P5, P6, R12, UR6, R21 ;  /* 0x000000060c1a7c10 */ /* 0x000fe2000febe015 */
[----:B------:R-:W-:Y:S01]  /*28a0*/  BSSY B0, `(.L_x_35) ;  /* 0x0000149000007945 */ /* 0x000fe20003800000 */
[----:B------:R-:W-:Y:S01]  /*28b0*/  LEA R14, P0, R4, R12, 0x7 ;  /* 0x0000000c040e7211 */ /* 0x000fe200078038ff */
[----:B------:R-:W-:Y:S01]  /*28c0*/  IMAD.IADD R56, R23, 0x1, -R34 ;  /* 0x0000000117387824 */ /* 0x000fe200078e0a22 */
[----:B------:R-:W-:Y:S01]  /*28d0*/  IADD3.X R27, R38, UR7, R5, P5, P6 ;  /* 0x00000007261b7c10 */ /* 0x000fe2000afec405 */
[----:B------:R-:W-:Y:S01]  /*28e0*/  IMAD.IADD R59, R9, 0x1, -R33 ;  /* 0x00000001093b7824 */ /* 0x000fe200078e0a21 */
[----:B----45:R-:W-:Y:S01]  /*28f0*/  FSETP.NEU.AND P5, PT, R16, RZ, PT ;  /* 0x000000ff1000720b */ /* 0x030fe20003fad000 */
[----:B------:R-:W-:Y:S01]  /*2900*/  IMAD.X R36, R38, 0x1, R19, P0 ;  /* 0x0000000126247824 */ /* 0x000fe200000e0613 */
[----:B------:R-:W-:-:S02]  /*2910*/  IADD3 R30, P4, R12, UR6, RZ ;  /* 0x000000060c1e7c10 */ /* 0x000fc4000ff9e0ff */
[C---:B------:R-:W-:Y:S02]  /*2920*/  IADD3 R12, P2, R14.reuse, UR6, RZ ;  /* 0x000000060e0c7c10 */ /* 0x040fe4000ff5e0ff */
[----:B------:R-:W-:Y:S02]  /*2930*/  IADD3 R14, P0, P1, R14, UR6, R21 ;  /* 0x000000060e0e7c10 */ /* 0x000fe4000f91e015 */
[----:B------:R-:W-:Y:S02]  /*2940*/  IADD3.X R31, R38, UR7, RZ, P4, !PT ;  /* 0x00000007261f7c10 */ /* 0x000fe4000a7fe4ff */
[C---:B------:R-:W-:Y:S02]  /*2950*/  IADD3.X R13, R36.reuse, UR7, RZ, P2, !PT ;  /* 0x00000007240d7c10 */ /* 0x040fe400097fe4ff */
[----:B------:R-:W-:Y:S01]  /*2960*/  IADD3.X R15, R36, UR7, R5, P0, P1 ;  /* 0x00000007240f7c10 */ /* 0x000fe200087e2405 */
[----:B------:R-:W-:Y:S06]  /*2970*/  @!P5 BRA `(.L_x_36) ;  /* 0x0000000c00dcd947 */ /* 0x000fec0003800000 */
[----:B------:R-:W-:Y:S01]  /*2980*/  ULDC.64 UR6, c[0x0][0x5b8] ;  /* 0x00016e0000067ab9 */ /* 0x000fe20000000a00 */
[----:B------:R-:W-:Y:S01]  /*2990*/  ISETP.GE.AND P0, PT, R56, 0x1, PT ;  /* 0x000000013800780c */ /* 0x000fe20003f06270 */
[----:B------:R-:W-:Y:S01]  /*29a0*/  IMAD R34, R35, UR6, RZ ;  /* 0x0000000623227c24 */ /* 0x000fe2000f8e02ff */
[----:B------:R-:W-:Y:S01]  /*29b0*/  ULDC.64 UR14, c[0x0][0x5a8] ;  /* 0x00016a00000e7ab9 */ /* 0x000fe20000000a00 */
[----:B------:R-:W-:Y:S01]  /*29c0*/  IMAD.WIDE.U32 R28, R47, UR6, R28 ;  /* 0x000000062f1c7c25 */ /* 0x000fe2000f8e001c */
[----:B------:R-:W-:Y:S01]  /*29d0*/  ISETP.LT.OR P4, PT, R59, 0x1, !P0 ;  /* 0x000000013b00780c */ /* 0x000fe20004781670 */
[----:B------:R-:W-:Y:S02]  /*29e0*/  BSSY B1, `(.L_x_37) ;  /* 0x000000c000017945 */ /* 0x000fe40003800000 */
[----:B------:R-:W-:Y:S01]  /*29f0*/  IMAD R47, R47, UR7, R34 ;  /* 0x000000072f2f7c24 */ /* 0x000fe2000f8e0222 */
[----:B------:R-:W-:Y:S02]  /*2a00*/  ULDC.64 UR6, c[0x0][0x5b0] ;  /* 0x00016c0000067ab9 */ /* 0x000fe40000000a00 */
[----:B------:R-:W-:-:S02]  /*2a10*/  IMAD R33, R25, UR6, RZ ;  /* 0x0000000619217c24 */ /* 0x000fc4000f8e02ff */
[----:B------:R-:W-:Y:S02]  /*2a20*/  IMAD.IADD R29, R29, 0x1, R47 ;  /* 0x000000011d1d7824 */ /* 0x000fe400078e022f */
[C---:B------:R-:W-:Y:S02]  /*2a30*/  IMAD R33, R24.reuse, UR7, R33 ;  /* 0x0000000718217c24 */ /* 0x040fe4000f8e0221 */
[----:B------:R-:W-:-:S03]  /*2a40*/  IMAD.WIDE.U32 R34, R24, UR6, R28 ;  /* 0x0000000618227c25 */ /* 0x000fc6000f8e001c */
[----:B------:R-:W-:-:S04]  /*2a50*/  IADD3 R36, P1, R34, UR14, RZ ;  /* 0x0000000e22247c10 */ /* 0x000fc8000ff3e0ff */
[--C-:B------:R-:W-:Y:S02]  /*2a60*/  IADD3.X R37, R35, UR15, R33.reuse, P1, !PT ;  /* 0x0000000f23257c10 */ /* 0x100fe40008ffe421 */
[----:B------:R-:W-:Y:S01]  /*2a70*/  PRMT R33, RZ, 0x7610, R33 ;  /* 0x00007610ff217816 */ /* 0x000fe20000000021 */
[----:B------:R-:W-:Y:S06]  /*2a80*/  @P4 BRA `(.L_x_38) ;  /* 0x0000000000044947 */ /* 0x000fec0003800000 */
[----:B------:R0:W5:Y:S02]  /*2a90*/  LDG.E.U8 R33, desc[UR22][R36.64] ;  /* 0x0000001624217981 */ /* 0x000164000c1e1100 */
.L_x_38:
[----:B------:R-:W-:Y:S05]  /*2aa0*/  BSYNC B1 ;  /* 0x0000000000017941 */ /* 0x000fea0003800000 */
.L_x_37:
[----:B-----5:R-:W-:Y:S01]  /*2ab0*/  LOP3.LUT R33, R33, 0xff, RZ, 0xc0, !PT ;  /* 0x000000ff21217812 */ /* 0x020fe200078ec0ff */
[----:B------:R-:W-:Y:S01]  /*2ac0*/  BSSY B1, `(.L_x_39) ;  /* 0x000000b000017945 */ /* 0x000fe20003800000 */
[----:B------:R-:W-:Y:S02]  /*2ad0*/  ISETP.LT.OR P2, PT, R59, 0x2, !P0 ;  /* 0x000000023b00780c */ /* 0x000fe40004741670 */
[----:B------:R-:W-:-:S05]  /*2ae0*/  F2FP.F16.E4M3.UNPACK_B R33, R33 ;  /* 0x00000021ff21723e */ /* 0x000fca00020006ff */
[----:B------:R-:W-:-:S05]  /*2af0*/  HADD2.F32 R33, -RZ, R33.H0_H0 ;  /* 0x20000021ff217230 */ /* 0x000fca0000004100 */
[----:B------:R-:W-:Y:S01]  /*2b00*/  FMUL R34, R33, R16 ;  /* 0x0000001021227220 */ /* 0x000fe20000400000 */
[----:B------:R-:W-:-:S03]  /*2b10*/  PRMT R33, RZ, 0x7610, R33 ;  /* 0x00007610ff217816 */ /* 0x000fc60000000021 */
[----:B------:R-:W-:-:S05]  /*2b20*/  FFMA R34, R57, R2, R34 ;  /* 0x0000000239227223 */ /* 0x000fca0000000022 */
[----:B------:R-:W-:-:S05]  /*2b30*/  F2FP.SATFINITE.E4M3.F32.PACK_AB_MERGE_C R35, RZ, R34, RZ ;  /* 0x00000022ff23723e */ /* 0x000fca00048070ff */
[----:B------:R1:W-:Y:S01]  /*2b40*/  @!P4 STG.E.U8 desc[UR22][R30.64], R35 ;  /* 0x000000231e00c986 */ /* 0x0003e2000c101116 */
[----:B------:R-:W-:Y:S05]  /*2b50*/  @P2 BRA `(.L_x_40) ;  /* 0x0000000000042947 */ /* 0x000fea0003800000 */
[----:B------:R2:W5:Y:S02]  /*2b60*/  LDG.E.U8 R33, desc[UR22][R36.64+0x1] ;  /* 0x0000011624217981 */ /* 0x000564000c1e1100 */
.L_x_40:
[----:B------:R-:W-:Y:S05]  /*2b70*/  BSYNC B1 ;  /* 0x0000000000017941 */ /* 0x000fea0003800000 */
.L_x_39:
[----:B-----5:R-:W-:Y:S01]  /*2b80*/  LOP3.LUT R33, R33, 0xff, RZ, 0xc0, !PT ;  /* 0x000000ff21217812 */ /* 0x020fe200078ec0ff */
[----:B------:R-:W-:Y:S01]  /*2b90*/  BSSY B1, `(.L_x_41) ;  /* 0x0000013000017945 */ /* 0x000fe20003800000 */
[----:B------:R-:W-:Y:S02]  /*2ba0*/  IADD3 R39, P1, R24, 0x8, RZ ;  /* 0x0000000818277810 */ /* 0x000fe40007f3e0ff */
[----:B------:R-:W-:-:S03]  /*2bb0*/  F2FP.F16.E4M3.UNPACK_B R33, R33 ;  /* 0x00000021ff21723e */ /* 0x000fc600020006ff */
[----:B------:R-:W-:Y:S01]  /*2bc0*/  IMAD.X R34, RZ, RZ, R25, P1 ;  /* 0x000000ffff227224 */ /* 0x000fe200008e0619 */
[----:B------:R-:W-:Y:S01]  /*2bd0*/  ISETP.GE.AND P1, PT, R56, 0x9, PT ;  /* 0x000000093800780c */ /* 0x000fe20003f26270 */
[----:B------:R-:W-:Y:S02]  /*2be0*/  HADD2.F32 R33, -RZ, R33.H0_H0 ;  /* 0x20000021ff217230 */ /* 0x000fe40000004100 */
[----:B------:R-:W-:Y:S01]  /*2bf0*/  IMAD R38, R34, UR6, RZ ;  /* 0x0000000622267c24 */ /* 0x000fe2000f8e02ff */
[----:B------:R-:W-:Y:S01]  /*2c00*/  ISETP.LT.OR P5, PT, R59, 0x1, !P1 ;  /* 0x000000013b00780c */ /* 0x000fe20004fa1670 */
[----:B-1----:R-:W-:-:S04]  /*2c10*/  IMAD.WIDE.U32 R34, R39, UR6, R28 ;  /* 0x0000000627227c25 */ /* 0x002fc8000f8e001c */
[----:B------:R-:W-:Y:S01]  /*2c20*/  FMUL R33, R33, R16 ;  /* 0x0000001021217220 */ /* 0x000fe20000400000 */
[----:B------:R-:W-:-:S03]  /*2c30*/  IMAD R39, R39, UR7, R38 ;  /* 0x0000000727277c24 */ /* 0x000fc6000f8e0226 */
[----:B------:R-:W-:Y:S01]  /*2c40*/  FFMA R33, R54, R2, R33 ;  /* 0x0000000236217223 */ /* 0x000fe20000000021 */
[----:B------:R-:W-:-:S04]  /*2c50*/  IADD3 R34, P4, R34, UR14, RZ ;  /* 0x0000000e22227c10 */ /* 0x000fc8000ff9e0ff */
[----:B------:R-:W-:Y:S02]  /*2c60*/  F2FP.SATFINITE.E4M3.F32.PACK_AB_MERGE_C R47, RZ, R33, RZ ;  /* 0x00000021ff2f723e */ /* 0x000fe400048070ff */
[----:B------:R-:W-:Y:S02]  /*2c70*/  IADD3.X R35, R35, UR15, R39, P4, !PT ;  /* 0x0000000f23237c10 */ /* 0x000fe4000a7fe427 */
[----:B------:R-:W-:Y:S01]  /*2c80*/  PRMT R33, RZ, 0x7610, R33 ;  /* 0x00007610ff217816 */ /* 0x000fe20000000021 */
[----:B------:R1:W-:Y:S01]  /*2c90*/  @!P2 STG.E.U8 desc[UR22][R30.64+0x1], R47 ;  /* 0x0000012f1e00a986 */ /* 0x0003e2000c101116 */
[----:B------:R-:W-:Y:S05]  /*2ca0*/  @P5 BRA `(.L_x_42) ;  /* 0x0000000000045947 */ /* 0x000fea0003800000 */
[----:B------:R3:W5:Y:S02]  /*2cb0*/  LDG.E.U8 R33, desc[UR22][R34.64] ;  /* 0x0000001622217981 */ /* 0x000764000c1e1100 */
.L_x_42:
[----:B------:R-:W-:Y:S05]  /*2cc0*/  BSYNC B1 ;  /* 0x0000000000017941 */ /* 0x000fea0003800000 */
.L_x_41:
        /* <DEDUP_REMOVED lines=12> */
.L_x_44:
[----:B------:R-:W-:Y:S05]  /*2d90*/  BSYNC B1 ;  /* 0x0000000000017941 */ /* 0x000fea0003800000 */
.L_x_43:
[----:B-----5:R-:W-:Y:S01]  /*2da0*/  LOP3.LUT R33, R33, 0xff, RZ, 0xc0, !PT ;  /* 0x000000ff21217812 */ /* 0x020fe200078ec0ff */
[----:B------:R-:W-:Y:S01]  /*2db0*/  BSSY B1, `(.L_x_45) ;  /* 0x000000b000017945 */ /* 0x000fe20003800000 */
[----:B------:R-:W-:Y:S02]  /*2dc0*/  ISETP.LT.OR P4, PT, R59, 0x9, !P0 ;  /* 0x000000093b00780c */ /* 0x000fe40004781670 */
[----:B------:R-:W-:-:S05]  /*2dd0*/  F2FP.F16.E4M3.UNPACK_B R33, R33 ;  /* 0x00000021ff21723e */ /* 0x000fca00020006ff */
[----:B------:R-:W-:-:S05]  /*2de0*/  HADD2.F32 R33, -RZ, R33.H0_H0 ;  /* 0x20000021ff217230 */ /* 0x000fca0000004100 */
[----:B------:R-:W-:-:S04]  /*2df0*/  FMUL R33, R33, R16 ;  /* 0x0000001021217220 */ /* 0x000fc80000400000 */
[----:B------:R-:W-:-:S05]  /*2e00*/  FFMA R33, R52, R2, R33 ;  /* 0x0000000234217223 */ /* 0x000fca0000000021 */
[----:B----4-:R-:W-:Y:S02]  /*2e10*/  F2FP.SATFINITE.E4M3.F32.PACK_AB_MERGE_C R39, RZ, R33, RZ ;  /* 0x00000021ff27723e */ /* 0x010fe400048070ff */
[----:B------:R-:W-:-:S03]  /*2e20*/  PRMT R33, RZ, 0x7610, R33 ;  /* 0x00007610ff217816 */ /* 0x000fc60000000021 */
[----:B------:R4:W-:Y:S01]  /*2e30*/  @!P2 STG.E.U8 desc[UR22][R26.64+0x1], R39 ;  /* 0x000001271a00a986 */ /* 0x0009e2000c101116 */
[----:B------:R-:W-:Y:S05]  /*2e40*/  @P4 BRA `(.L_x_46) ;  /* 0x0000000000044947 */ /* 0x000fea0003800000 */
[----:B------:R0:W5:Y:S02]  /*2e50*/  LDG.E.U8 R33, desc[UR22][R36.64+0x8] ;  /* 0x0000081624217981 */ /* 0x000164000c1e1100 */
.L_x_46:
[----:B------:R-:W-:Y:S05]  /*2e60*/  BSYNC B1 ;  /* 0x0000000000017941 */ /* 0x000fea0003800000 */
.L_x_45:
        /* <DEDUP_REMOVED lines=8> */
[----:B----4-:R-:W-:-:S05]  /*2ef0*/  F2FP.SATFINITE.E4M3.F32.PACK_AB_MERGE_C R39, RZ, R38, RZ ;  /* 0x00000026ff27723e */ /* 0x010fca00048070ff */
[----:B------:R4:W-:Y:S01]  /*2f00*/  @!P4 STG.E.U8 desc[UR22][R30.64+0x8], R39 ;  /* 0x000008271e00c986 */ /* 0x0009e2000c101116 */
[----:B------:R-:W-:Y:S05]  /*2f10*/  @P0 BRA `(.L_x_48) ;  /* 0x0000000000040947 */ /* 0x000fea0003800000 */
[----:B------:R0:W5:Y:S02]  /*2f20*/  LDG.E.U8 R33, desc[UR22][R36.64+0x9] ;  /* 0x0000091624217981 */ /* 0x000164000c1e1100 */
.L_x_48:
[----:B------:R-:W-:Y:S05]  /*2f30*/  BSYNC B1 ;  /* 0x0000000000017941 */ /* 0x000fea0003800000 */
.L_x_47:
[----:B-----5:R-:W-:Y:S01]  /*2f40*/  LOP3.LUT R33, R33, 0xff, RZ, 0xc0, !PT ;  /* 0x000000ff21217812 */ /* 0x020fe200078ec0ff */
[----:B------:R-:W-:Y:S01]  /*2f50*/  BSSY B1, `(.L_x_49) ;  /* 0x000000b000017945 */ /* 0x000fe20003800000 */
[----:B------:R-:W-:Y:S02]  /*2f60*/  ISETP.LT.OR P2, PT, R59, 0x9, !P1 ;  /* 0x000000093b00780c */ /* 0x000fe40004f41670 */
[----:B------:R-:W-:-:S05]  /*2f70*/  F2FP.F16.E4M3.UNPACK_B R33, R33 ;  /* 0x00000021ff21723e */ /* 0x000fca00020006ff */
[----:B------:R-:W-:-:S05]  /*2f80*/  HADD2.F32 R33, -RZ, R33.H0_H0 ;  /* 0x20000021ff217230 */ /* 0x000fca0000004100 */
[----:B------:R-:W-:-:S04]  /*2f90*/  FMUL R33, R33, R16 ;  /* 0x0000001021217220 */ /* 0x000fc80000400000 */
[----:B------:R-:W-:-:S05]  /*2fa0*/  FFMA R33, R50, R2, R33 ;  /* 0x0000000232217223 */ /* 0x000fca0000000021 */
[----:B0-2---:R-:W-:Y:S02]  /*2fb0*/  F2FP.SATFINITE.E4M3.F32.PACK_AB_MERGE_C R37, RZ, R33, RZ ;  /* 0x00000021ff25723e */ /* 0x005fe400048070ff */
[----:B------:R-:W-:-:S03]  /*2fc0*/  PRMT R33, RZ, 0x7610, R33 ;  /* 0x00007610ff217816 */ /* 0x000fc60000000021 */
[----:B------:R0:W-:Y:S01]  /*2fd0*/  @!P0 STG.E.U8 desc[UR22][R30.64+0x9], R37 ;  /* 0x000009251e008986 */ /* 0x0001e2000c101116 */
[----:B------:R-:W-:Y:S05]  /*2fe0*/  @P2 BRA `(.L_x_50) ;  /* 0x0000000000042947 */ /* 0x000fea0003800000 */
[----:B------:R2:W5:Y:S02]  /*2ff0*/  LDG.E.U8 R33, desc[UR22][R34.64+0x8] ;  /* 0x0000081622217981 */ /* 0x000564000c1e1100 */
.L_x_50:
[----:B------:R-:W-:Y:S05]  /*3000*/  BSYNC B1 ;  /* 0x0000000000017941 */ /* 0x000fea0003800000 */
.L_x_49:
[----:B-----5:R-:W-:Y:S01]  /*3010*/  LOP3.LUT R33, R33, 0xff, RZ, 0xc0, !PT ;  /* 0x000000ff21217812 */ /* 0x020fe200078ec0ff */
[----:B------:R-:W-:Y:S01]  /*3020*/  BSSY B1, `(.L_x_51) ;  /* 0x000000b000017945 */ /* 0x000fe20003800000 */
[----:B------:R-:W-:Y:S02]  /*3030*/  ISETP.LT.OR P1, PT, R59, 0xa, !P1 ;  /* 0x0000000a3b00780c */ /* 0x000fe40004f21670 */
[----:B------:R-:W-:-:S05]  /*3040*/  F2FP.F16.E4M3.UNPACK_B R33, R33 ;  /* 0x00000021ff21723e */ /* 0x000fca00020006ff */
[----:B------:R-:W-:-:S05]  /*3050*/  HADD2.F32 R33, -RZ, R33.H0_H0 ;  /* 0x20000021ff217230 */ /* 0x000fca0000004100 */
[----:B01--4-:R-:W-:-:S04]  /*3060*/  FMUL R30, R33, R16 ;  /* 0x00000010211e7220 */ /* 0x013fc80000400000 */
[----:B------:R-:W-:-:S05]  /*3070*/  FFMA R30, R51, R2, R30 ;  /* 0x00000002331e7223 */ /* 0x000fca000000001e */
[----:B------:R-:W-:Y:S02]  /*3080*/  F2FP.SATFINITE.E4M3.F32.PACK_AB_MERGE_C R31, RZ, R30, RZ ;  /* 0x0000001eff1f723e */ /* 0x000fe400048070ff */
[----:B------:R-:W-:-:S03]  /*3090*/  PRMT R30, RZ, 0x7610, R30 ;  /* 0x00007610ff1e7816 */ /* 0x000fc6000000001e */
[----:B------:R0:W-:Y:S01]  /*30a0*/  @!P2 STG.E.U8 desc[UR22][R26.64+0x8], R31 ;  /* 0x0000081f1a00a986 */ /* 0x0001e2000c101116 */
[----:B------:R-:W-:Y:S05]  /*30b0*/  @P1 BRA `(.L_x_52) ;  /* 0x0000000000041947 */ /* 0x000fea0003800000 */
[----:B------:R1:W5:Y:S02]  /*30c0*/  LDG.E.U8 R30, desc[UR22][R34.64+0x9] ;  /* 0x00000916221e7981 */ /* 0x000364000c1e1100 */
.L_x_52:
[----:B------:R-:W-:Y:S05]  /*30d0*/  BSYNC B1 ;  /* 0x0000000000017941 */ /* 0x000fea0003800000 */
.L_x_51:
[----:B-----5:R-:W-:Y:S01]  /*30e0*/  LOP3.LUT R30, R30, 0xff, RZ, 0xc0, !PT ;  /* 0x000000ff1e1e7812 */ /* 0x020fe200078ec0ff */
[----:B------:R-:W-:Y:S01]  /*30f0*/  BSSY B1, `(.L_x_53) ;  /* 0x0000013000017945 */ /* 0x000fe20003800000 */
[----:B-123--:R-:W-:Y:S02]  /*3100*/  IADD3 R35, P0, R24, 0x80, RZ ;  /* 0x0000008018237810 */ /* 0x00efe40007f1e0ff */
[----:B------:R-:W-:-:S05]  /*3110*/  F2FP.F16.E4M3.UNPACK_B R30, R30 ;  /* 0x0000001eff1e723e */ /* 0x000fca00020006ff */
[----:B0-----:R-:W-:Y:S02]  /*3120*/  HADD2.F32 R31, -RZ, R30.H0_H0 ;  /* 0x2000001eff1f7230 */ /* 0x001fe40000004100 */
[----:B------:R-:W-:Y:S01]  /*3130*/  IMAD.X R30, RZ, RZ, R25, P0 ;  /* 0x000000ffff1e7224 */ /* 0x000fe200000e0619 */
[----:B------:R-:W-:Y:S02]  /*3140*/  ISETP.GE.AND P0, PT, R56, 0x81, PT ;  /* 0x000000813800780c */ /* 0x000fe40003f06270 */
[----:B------:R-:W-:Y:S01]  /*3150*/  FMUL R33, R31, R16 ;  /* 0x000000101f217220 */ /* 0x000fe20000400000 */
[----:B------:R-:W-:Y:S01]  /*3160*/  IMAD R34, R30, UR6, RZ ;  /* 0x000000061e227c24 */ /* 0x000fe2000f8e02ff */
[----:B------:R-:W-:Y:S01]  /*3170*/  ISETP.LT.OR P4, PT, R59, 0x1, !P0 ;  /* 0x000000013b00780c */ /* 0x000fe20004781670 */
[----:B------:R-:W-:-:S04]  /*3180*/  IMAD.WIDE.U32 R30, R35, UR6, R28 ;  /* 0x00000006231e7c25 */ /* 0x000fc8000f8e001c */
[----:B------:R-:W-:Y:S01]  /*3190*/  FFMA R33, R48, R2, R33 ;  /* 0x0000000230217223 */ /* 0x000fe20000000021 */
[----:B------:R-:W-:Y:S01]  /*31a0*/  IMAD R35, R35, UR7, R34 ;  /* 0x0000000723237c24 */ /* 0x000fe2000f8e0222 */
[----:B------:R-:W-:-:S03]  /*31b0*/  IADD3 R30, P2, R30, UR14, RZ ;  /* 0x0000000e1e1e7c10 */ /* 0x000fc6000ff5e0ff */
[----:B------:R-:W-:Y:S02]  /*31c0*/  F2FP.SATFINITE.E4M3.F32.PACK_AB_MERGE_C R37, RZ, R33, RZ ;  /* 0x00000021ff25723e */ /* 0x000fe400048070ff */
[----:B------:R-:W-:Y:S02]  /*31d0*/  IADD3.X R31, R31, UR15, R35, P2, !PT ;  /* 0x0000000f1f1f7c10 */ /* 0x000fe400097fe423 */
[----:B------:R-:W-:Y:S01]  /*31e0*/  PRMT R33, RZ, 0x7610, R33 ;  /* 0x00007610ff217816 */ /* 0x000fe20000000021 */
[----:B------:R0:W-:Y:S01]  /*31f0*/  @!P1 STG.E.U8 desc[UR22][R26.64+0x9], R37 ;  /* 0x000009251a009986 */ /* 0x0001e2000c101116 */
[----:B------:R-:W-:Y:S05]  /*3200*/  @P4 BRA `(.L_x_54) ;  /* 0x0000000000044947 */ /* 0x000fea0003800000 */
[----:B------:R1:W5:Y:S02]  /*3210*/  LDG.E.U8 R33, desc[UR22][R30.64] ;  /* 0x000000161e217981 */ /* 0x000364000c1e1100 */
.L_x_54:
[----:B------:R-:W-:Y:S05]  /*3220*/  BSYNC B1 ;  /* 0x0000000000017941 */ /* 0x000fea0003800000 */
.L_x_53:
[----:B-----5:R-:W-:Y:S01]  /*3230*/  LOP3.LUT R33, R33, 0xff, RZ, 0xc0, !PT ;  /* 0x000000ff21217812 */ /* 0x020fe200078ec0ff */
[----:B------:R-:W-:Y:S01]  /*3240*/  BSSY B1, `(.L_x_55) ;  /* 0x000000b000017945 */ /* 0x000fe20003800000 */
[----:B------:R-:W-:Y:S02]  /*3250*/  ISETP.LT.OR P2, PT, R59, 0x2, !P0 ;  /* 0x000000023b00780c */ /* 0x000fe40004741670 */
[----:B------:R-:W-:-:S05]  /*3260*/  F2FP.F16.E4M3.UNPACK_B R33, R33 ;  /* 0x00000021ff21723e */ /* 0x000fca00020006ff */
[----:B------:R-:W-:-:S05]  /*3270*/  HADD2.F32 R33, -RZ, R33.H0_H0 ;  /* 0x20000021ff217230 */ /* 0x000fca0000004100 */
[----:B0-----:R-:W-:-:S04]  /*3280*/  FMUL R26, R33, R16 ;  /* 0x00000010211a7220 */ /* 0x001fc80000400000 */
[----:B------:R-:W-:-:S05]  /*3290*/  FFMA R26, R49, R2, R26 ;  /* 0x00000002311a7223 */ /* 0x000fca000000001a */
[----:B------:R-:W-:Y:S02]  /*32a0*/  F2FP.SATFINITE.E4M3.F32.PACK_AB_MERGE_C R27, RZ, R26, RZ ;  /* 0x0000001aff1b723e */ /* 0x000fe400048070ff */
[----:B------:R-:W-:-:S03]  /*32b0*/  PRMT R26, RZ, 0x7610, R26 ;  /* 0x00007610ff1a7816 */ /* 0x000fc6000000001a */
[----:B------:R0:W-:Y:S01]  /*32c0*/  @!P4 STG.E.U8 desc[UR22][R12.64], R27 ;  /* 0x0000001b0c00c986 */ /* 0x0001e2000c101116 */
[----:B------:R-:W-:Y:S05]  /*32d0*/  @P2 BRA `(.L_x_56) ;  /* 0x0000000000042947 */ /* 0x000fea0003800000 */
[----:B------:R2:W5:Y:S02]  /*32e0*/  LDG.E.U8 R26, desc[UR22][R30.64+0x1] ;  /* 0x000001161e1a7981 */ /* 0x000564000c1e1100 */
.L_x_56:
[----:B------:R-:W-:Y:S05]  /*32f0*/  BSYNC B1 ;  /* 0x0000000000017941 */ /* 0x000fea0003800000 */
.L_x_55:
[----:B-----5:R-:W-:Y:S01]  /*3300*/  LOP3.LUT R26, R26, 0xff, RZ, 0xc0, !PT ;  /* 0x000000ff1a1a7812 */ /* 0x020fe200078ec0ff */
[----:B------:R-:W-:Y:S01]  /*3310*/  BSSY B1, `(.L_x_57) ;  /* 0x0000013000017945 */ /* 0x000fe20003800000 */
[----:B------:R-:W-:Y:S02]  /*3320*/  IADD3 R33, P1, R24, 0x88, RZ ;  /* 0x0000008818217810 */ /* 0x000fe40007f3e0ff */
[----:B------:R-:W-:-:S03]  /*3330*/  F2FP.F16.E4M3.UNPACK_B R26, R26 ;  /* 0x0000001aff1a723e */ /* 0x000fc600020006ff */
[----:B------:R-:W-:Y:S01]  /*3340*/  IMAD.X R24, RZ, RZ, R25, P1 ;  /* 0x000000ffff187224 */ /* 0x000fe200008e0619 */
[----:B------:R-:W-:Y:S01]  /*3350*/  ISETP.GE.AND P1, PT, R56, 0x89, PT ;  /* 0x000000893800780c */ /* 0x000fe20003f26270 */
[----:B0-----:R-:W-:Y:S01]  /*3360*/  HADD2.F32 R27, -RZ, R26.H0_H0 ;  /* 0x2000001aff1b7230 */ /* 0x001fe20000004100 */
[----:B------:R-:W-:Y:S01]  /*3370*/  PRMT R26, RZ, 0x7610, R26 ;  /* 0x00007610ff1a7816 */ /* 0x000fe2000000001a */
[----:B------:R-:W-:Y:S01]  /*3380*/  IMAD R24, R24, UR6, RZ ;  /* 0x0000000618187c24 */ /* 0x000fe2000f8e02ff */
[----:B------:R-:W-:Y:S01]  /*3390*/  ISETP.LT.OR P5, PT, R59, 0x1, !P1 ;  /* 0x000000013b00780c */ /* 0x000fe20004fa1670 */
[----:B------:R-:W-:-:S04]  /*33a0*/  IMAD.WIDE.U32 R28, R33, UR6, R28 ;  /* 0x00000006211c7c25 */ /* 0x000fc8000f8e001c */
[----:B------:R-:W-:Y:S01]  /*33b0*/  FMUL R27, R27, R16 ;  /* 0x000000101b1b7220 */ /* 0x000fe20000400000 */
[----:B------:R-:W-:-:S03]  /*33c0*/  IMAD R33, R33, UR7, R24 ;  /* 0x0000000721217c24 */ /* 0x000fc6000f8e0218 */
[----:B------:R-:W-:Y:S01]  /*33d0*/  FFMA R27, R46, R2, R27 ;  /* 0x000000022e1b7223 */ /* 0x000fe2000000001b */
[----:B------:R-:W-:-:S04]  /*33e0*/  IADD3 R24, P4, R28, UR14, RZ ;  /* 0x0000000e1c187c10 */ /* 0x000fc8000ff9e0ff */
[----:B------:R-:W-:Y:S02]  /*33f0*/  F2FP.SATFINITE.E4M3.F32.PACK_AB_MERGE_C R27, RZ, R27, RZ ;  /* 0x0000001bff1b723e */ /* 0x000fe400048070ff */
[----:B------:R-:W-:-:S03]  /*3400*/  IADD3.X R25, R29, UR15, R33, P4, !PT ;  /* 0x0000000f1d197c10 */ /* 0x000fc6000a7fe421 */
[----:B------:R0:W-:Y:S01]  /*3410*/  @!P2 STG.E.U8 desc[UR22][R12.64+0x1], R27 ;  /* 0x0000011b0c00a986 */ /* 0x0001e2000c101116 */
[----:B------:R-:W-:Y:S05]  /*3420*/  @P5 BRA `(.L_x_58) ;  /* 0x0000000000045947 */ /* 0x000fea0003800000 */
[----:B------:R3:W5:Y:S02]  /*3430*/  LDG.E.U8 R26, desc[UR22][R24.64] ;  /* 0x00000016181a7981 */ /* 0x000764000c1e1100 */
.L_x_58:
[----:B------:R-:W-:Y:S05]  /*3440*/  BSYNC B1 ;  /* 0x0000000000017941 */ /* 0x000fea0003800000 */
.L_x_57:
[----:B-----5:R-:W-:Y:S01]  /*3450*/  LOP3.LUT R26, R26, 0xff, RZ, 0xc0, !PT ;  /* 0x000000ff1a1a7812 */ /* 0x020fe200078ec0ff */
[----:B------:R-:W-:Y:S01]  /*3460*/  BSSY B1, `(.L_x_59) ;  /* 0x000000b000017945 */ /* 0x000fe20003800000 */
[----:B------:R-:W-:Y:S02]  /*3470*/  ISETP.LT.OR P2, PT, R59, 0x2, !P1 ;  /* 0x000000023b00780c */ /* 0x000fe40004f41670 */
[----:B------:R-:W-:-:S05]  /*3480*/  F2FP.F16.E4M3.UNPACK_B R26, R26 ;  /* 0x0000001aff1a723e */ /* 0x000fca00020006ff */
[----:B0-----:R-:W-:-:S05]  /*3490*/  HADD2.F32 R27, -RZ, R26.H0_H0 ;  /* 0x2000001aff1b7230 */ /* 0x001fca0000004100 */
[----:B------:R-:W-:-:S04]  /*34a0*/  FMUL R26, R27, R16 ;  /* 0x000000101b1a7220 */ /* 0x000fc80000400000 */
[----:B------:R-:W-:-:S05]  /*34b0*/  FFMA R26, R45, R2, R26 ;  /* 0x000000022d1a7223 */ /* 0x000fca000000001a */
[----:B------:R-:W-:Y:S02]  /*34c0*/  F2FP.SATFINITE.E4M3.F32.PACK_AB_MERGE_C R27, RZ, R26, RZ ;  /* 0x0000001aff1b723e */ /* 0x000fe400048070ff */
[----:B------:R-:W-:-:S03]  /*34d0*/  PRMT R26, RZ, 0x7610, R26 ;  /* 0x00007610ff1a7816 */ /* 0x000fc6000000001a */
[----:B------:R0:W-:Y:S01]  /*34e0*/  @!P5 STG.E.U8 desc[UR22][R14.64], R27 ;  /* 0x0000001b0e00d986 */ /* 0x0001e2000c101116 */
[----:B------:R-:W-:Y:S05]  /*34f0*/  @P2 BRA `(.L_x_60) ;  /* 0x0000000000042947 */ /* 0x000fea0003800000 */
[----:B------:R4:W5:Y:S02]  /*3500*/  LDG.E.U8 R26, desc[UR22][R24.64+0x1] ;  /* 0x00000116181a7981 */ /* 0x000964000c1e1100 */
.L_x_60:
[----:B------:R-:W-:Y:S05]  /*3510*/  BSYNC B1 ;  /* 0x0000000000017941 */ /* 0x000fea0003800000 */
.L_x_59:
[----:B-----5:R-:W-:Y:S01]  /*3520*/  LOP3.LUT R26, R26, 0xff, RZ, 0xc0, !PT ;  /* 0x000000ff1a1a7812 */ /* 0x020fe200078ec0ff */
[----:B------:R-:W-:Y:S01]  /*3530*/  BSSY B1, `(.L_x_61) ;  /* 0x000000b000017945 */ /* 0x000fe20003800000 */
[----:B------:R-:W-:Y:S02]  /*3540*/  ISETP.LT.OR P4, PT, R59, 0x9, !P0 ;  /* 0x000000093b00780c */ /* 0x000fe40004781670 */
[----:B------:R-:W-:-:S05]  /*3550*/  F2FP.F16.E4M3.UNPACK_B R26, R26 ;  /* 0x0000001aff1a723e */ /* 0x000fca00020006ff */
[----:B0-----:R-:W-:Y:S01]  /*3560*/  HADD2.F32 R27, -RZ, R26.H0_H0 ;  /* 0x2000001aff1b7230 */ /* 0x001fe20000004100 */
[----:B------:R-:W-:-:S04]  /*3570*/  PRMT R26, RZ, 0x7610, R26 ;  /* 0x00007610ff1a7816 */ /* 0x000fc8000000001a */
[----:B------:R-:W-:-:S04]  /*3580*/  FMUL R27, R27, R16 ;  /* 0x000000101b1b7220 */ /* 0x000fc80000400000 */
[----:B------:R-:W-:-:S05]  /*3590*/  FFMA R27, R44, R2, R27 ;  /* 0x000000022c1b7223 */ /* 0x000fca000000001b */
[----:B------:R-:W-:-:S05]  /*35a0*/  F2FP.SATFINITE.E4M3.F32.PACK_AB_MERGE_C R27, RZ, R27, RZ ;  /* 0x0000001bff1b723e */ /* 0x000fca00048070ff */
[----:B------:R0:W-:Y:S01]  /*35b0*/  @!P2 STG.E.U8 desc[UR22][R14.64+0x1], R27 ;  /* 0x0000011b0e00a986 */ /* 0x0001e2000c101116 */
[----:B------:R-:W-:Y:S05]  /*35c0*/  @P4 BRA `(.L_x_62) ;  /* 0x0000000000044947 */ /* 0x000fea0003800000 */
[----:B------:R0:W5:Y:S02]  /*35d0*/  LDG.E.U8 R26, desc[UR22][R30.64+0x8] ;  /* 0x000008161e1a7981 */ /* 0x000164000c1e1100 */
.L_x_62:
[----:B------:R-:W-:Y:S05]  /*35e0*/  BSYNC B1 ;  /* 0x0000000000017941 */ /* 0x000fea0003800000 */
.L_x_61:
        /* <DEDUP_REMOVED lines=12> */
.L_x_64:
[----:B------:R-:W-:Y:S05]  /*36b0*/  BSYNC B1 ;  /* 0x0000000000017941 */ /* 0x000fea0003800000 */
.L_x_63:
        /* <DEDUP_REMOVED lines=12> */
.L_x_66:
[----:B------:R-:W-:Y:S05]  /*3780*/  BSYNC B1 ;  /* 0x0000000000017941 */ /* 0x000fea0003800000 */
.L_x_65:
        /* <DEDUP_REMOVED lines=12> */
.L_x_68:
[----:B------:R-:W-:Y:S05]  /*3850*/  BSYNC B1 ;  /* 0x0000000000017941 */ /* 0x000fea0003800000 */
.L_x_67:
[----:B------:R-:W-:Y:S05]  /*3860*/  @P1 BRA `(.L_x_69) ;  /* 0x0000000400301947 */ /* 0x000fea0003800000 */
[----:B-----5:R-:W-:-:S04]  /*3870*/  LOP3.LUT R12, R12, 0xff, RZ, 0xc0, !PT ;  /* 0x000000ff0c0c7812 */ /* 0x020fc800078ec0ff */
[----:B------:R-:W-:-:S05]  /*3880*/  F2FP.F16.E4M3.UNPACK_B R12, R12 ;  /* 0x0000000cff0c723e */ /* 0x000fca00020006ff */
[----:B0-----:R-:W-:-:S05]  /*3890*/  HADD2.F32 R13, -RZ, R12.H0_H0 ;  /* 0x2000000cff0d7230 */ /* 0x001fca0000004100 */
[----:B------:R-:W-:-:S04]  /*38a0*/  FMUL R13, R13, R16 ;  /* 0x000000100d0d7220 */ /* 0x000fc80000400000 */
[----:B------:R-:W-:-:S05]  /*38b0*/  FFMA R13, R40, R2, R13 ;  /* 0x00000002280d7223 */ /* 0x000fca000000000d */
[----:B------:R-:W-:-:S05]  /*38c0*/  F2FP.SATFINITE.E4M3.F32.PACK_AB_MERGE_C R13, RZ, R13, RZ ;  /* 0x0000000dff0d723e */ /* 0x000fca00048070ff */
[----:B------:R0:W-:Y:S01]  /*38d0*/  STG.E.U8 desc[UR22][R14.64+0x9], R13 ;  /* 0x0000090d0e007986 */ /* 0x0001e2000c101116 */
[----:B------:R-:W-:Y:S05]  /*38e0*/  BRA `(.L_x_69) ;  /* 0x0000000400107947 */ /* 0x000fea0003800000 */
.L_x_36:
[C---:B------:R-:W-:Y:S01]  /*38f0*/  ISETP.GE.AND P0, PT, R56.reuse, 0x1, PT ;  /* 0x000000013800780c */ /* 0x040fe20003f06270 */
[-C--:B------:R-:W-:Y:S01]  /*3900*/  FMUL R57, R57, R2.reuse ;  /* 0x0000000239397220 */ /* 0x080fe20000400000 */
[----:B------:R-:W-:Y:S01]  /*3910*/  ISETP.GE.AND P2, PT, R56, 0x9, PT ;  /* 0x000000093800780c */ /* 0x000fe20003f46270 */
[-C--:B------:R-:W-:Y:S01]  /*3920*/  FMUL R54, R54, R2.reuse ;  /* 0x0000000236367220 */ /* 0x080fe20000400000 */
[----:B------:R-:W-:Y:S01]  /*3930*/  ISETP.LT.OR P1, PT, R59, 0x1, !P0 ;  /* 0x000000013b00780c */ /* 0x000fe20004721670 */
[-C--:B------:R-:W-:Y:S01]  /*3940*/  FMUL R55, R55, R2.reuse ;  /* 0x0000000237377220 */ /* 0x080fe20000400000 */
[----:B------:R-:W-:Y:S01]  /*3950*/  F2FP.SATFINITE.E4M3.F32.PACK_AB_MERGE_C R57, RZ, R57, RZ ;  /* 0x00000039ff39723e */ /* 0x000fe200048070ff */
[-C--:B------:R-:W-:Y:S01]  /*3960*/  FMUL R52, R52, R2.reuse ;  /* 0x0000000234347220 */ /* 0x080fe20000400000 */
[C---:B------:R-:W-:Y:S01]  /*3970*/  ISETP.LT.OR P4, PT, R59.reuse, 0x2, !P0 ;  /* 0x000000023b00780c */ /* 0x040fe20004781670 */
[-C--:B------:R-:W-:Y:S01]  /*3980*/  FMUL R50, R50, R2.reuse ;  /* 0x0000000232327220 */ /* 0x080fe20000400000 */
[----:B------:R-:W-:Y:S01]  /*3990*/  ISETP.LT.OR P5, PT, R59, 0x1, !P2 ;  /* 0x000000013b00780c */ /* 0x000fe200057a1670 */
[-C--:B------:R-:W-:Y:S01]  /*39a0*/  FMUL R53, R53, R2.reuse ;  /* 0x0000000235357220 */ /* 0x080fe20000400000 */
[----:B------:R-:W-:Y:S01]  /*39b0*/  ISETP.LT.OR P6, PT, R59, 0x2, !P2 ;  /* 0x000000023b00780c */ /* 0x000fe200057c1670 */
[----:B------:R-:W-:Y:S01]  /*39c0*/  FMUL R51, R51, R2 ;  /* 0x0000000233337220 */ /* 0x000fe20000400000 */
[----:B------:R-:W-:Y:S01]  /*39d0*/  F2FP.SATFINITE.E4M3.F32.PACK_AB_MERGE_C R25, RZ, R54, RZ ;  /* 0x00000036ff19723e */ /* 0x000fe200048070ff */
[-C--:B------:R-:W-:Y:S01]  /*39e0*/  FMUL R48, R48, R2.reuse ;  /* 0x0000000230307220 */ /* 0x080fe20000400000 */
[----:B------:R-:W-:Y:S01]  /*39f0*/  F2FP.SATFINITE.E4M3.F32.PACK_AB_MERGE_C R55, RZ, R55, RZ ;  /* 0x00000037ff37723e */ /* 0x000fe200048070ff */
[----:B------:R-:W-:Y:S01]  /*3a00*/  @!P1 STG.E.U8 desc[UR22][R30.64], R57 ;  /* 0x000000391e009986 */ /* 0x000fe2000c101116 */
[----:B------:R-:W-:Y:S01]  /*3a10*/  ISETP.LT.OR P1, PT, R59, 0x9, !P0 ;  /* 0x000000093b00780c */ /* 0x000fe20004721670 */
[----:B------:R-:W-:Y:S01]  /*3a20*/  FMUL R49, R49, R2 ;  /* 0x0000000231317220 */ /* 0x000fe20000400000 */
[C---:B------:R-:W-:Y:S01]  /*3a30*/  ISETP.LT.OR P0, PT, R59.reuse, 0xa, !P0 ;  /* 0x0000000a3b00780c */ /* 0x040fe20004701670 */
[----:B------:R0:W-:Y:S01]  /*3a40*/  @!P4 STG.E.U8 desc[UR22][R30.64+0x1], R25 ;  /* 0x000001191e00c986 */ /* 0x0001e2000c101116 */
[----:B------:R-:W-:Y:S01]  /*3a50*/  F2FP.SATFINITE.E4M3.F32.PACK_AB_MERGE_C R29, RZ, R52, RZ ;  /* 0x00000034ff1d723e */ /* 0x000fe200048070ff */
[----:B------:R-:W-:Y:S01]  /*3a60*/  FMUL R46, R46, R2 ;  /* 0x000000022e2e7220 */ /* 0x000fe20000400000 */
[----:B------:R-:W-:Y:S01]  /*3a70*/  F2FP.SATFINITE.E4M3.F32.PACK_AB_MERGE_C R33, RZ, R50, RZ ;  /* 0x00000032ff21723e */ /* 0x000fe200048070ff */
[----:B------:R-:W-:Y:S01]  /*3a80*/  @!P5 STG.E.U8 desc[UR22][R26.64], R55 ;  /* 0x000000371a00d986 */ /* 0x000fe2000c101116 */
[----:B------:R-:W-:Y:S01]  /*3a90*/  ISETP.LT.OR P4, PT, R59, 0x9, !P2 ;  /* 0x000000093b00780c */ /* 0x000fe20005781670 */
[-C--:B------:R-:W-:Y:S01]  /*3aa0*/  FMUL R45, R45, R2.reuse ;  /* 0x000000022d2d7220 */ /* 0x080fe20000400000 */
[----:B------:R-:W-:Y:S01]  /*3ab0*/  ISETP.LT.OR P2, PT, R59, 0xa, !P2 ;  /* 0x0000000a3b00780c */ /* 0x000fe20005741670 */
[----:B------:R1:W-:Y:S01]  /*3ac0*/  @!P6 STG.E.U8 desc[UR22][R26.64+0x1], R29 ;  /* 0x0000011d1a00e986 */ /* 0x0003e2000c101116 */
[----:B------:R-:W-:Y:S01]  /*3ad0*/  F2FP.SATFINITE.E4M3.F32.PACK_AB_MERGE_C R53, RZ, R53, RZ ;  /* 0x00000035ff35723e */ /* 0x000fe200048070ff */
[-C--:B------:R-:W-:Y:S01]  /*3ae0*/  FMUL R44, R44, R2.reuse ;  /* 0x000000022c2c7220 */ /* 0x080fe20000400000 */
[----:B------:R-:W-:Y:S01]  /*3af0*/  F2FP.SATFINITE.E4M3.F32.PACK_AB_MERGE_C R51, RZ, R51, RZ ;  /* 0x00000033ff33723e */ /* 0x000fe200048070ff */
[----:B------:R-:W-:Y:S01]  /*3b00*/  @!P0 STG.E.U8 desc[UR22][R30.64+0x9], R33 ;  /* 0x000009211e008986 */ /* 0x000fe2000c101116 */
[----:B------:R-:W-:Y:S01]  /*3b10*/  ISETP.GE.AND P0, PT, R56, 0x81, PT ;  /* 0x000000813800780c */ /* 0x000fe20003f06270 */
[----:B------:R-:W-:Y:S01]  /*3b20*/  FMUL R43, R43, R2 ;  /* 0x000000022b2b7220 */ /* 0x000fe20000400000 */
[----:B0-----:R-:W-:Y:S01]  /*3b30*/  F2FP.SATFINITE.E4M3.F32.PACK_AB_MERGE_C R25, RZ, R48, RZ ;  /* 0x00000030ff19723e */ /* 0x001fe200048070ff */
[----:B------:R-:W-:Y:S01]  /*3b40*/  @!P1 STG.E.U8 desc[UR22][R30.64+0x8], R53 ;  /* 0x000008351e009986 */ /* 0x000fe2000c101116 */
[C---:B------:R-:W-:Y:S01]  /*3b50*/  ISETP.LT.OR P6, PT, R59.reuse, 0x1, !P0 ;  /* 0x000000013b00780c */ /* 0x040fe200047c1670 */
[-C--:B------:R-:W-:Y:S01]  /*3b60*/  FMUL R42, R42, R2.reuse ;  /* 0x000000022a2a7220 */ /* 0x080fe20000400000 */
[----:B------:R-:W-:Y:S01]  /*3b70*/  ISETP.LT.OR P5, PT, R59, 0x2, !P0 ;  /* 0x000000023b00780c */ /* 0x000fe200047a1670 */
[----:B------:R-:W-:Y:S01]  /*3b80*/  @!P4 STG.E.U8 desc[UR22][R26.64+0x8], R51 ;  /* 0x000008331a00c986 */ /* 0x000fe2000c101116 */
[----:B------:R-:W-:Y:S01]  /*3b90*/  F2FP.SATFINITE.E4M3.F32.PACK_AB_MERGE_C R49, RZ, R49, RZ ;  /* 0x00000031ff31723e */ /* 0x000fe200048070ff */
[----:B------:R-:W-:Y:S01]  /*3ba0*/  FMUL R41, R41, R2 ;  /* 0x0000000229297220 */ /* 0x000fe20000400000 */
[----:B-1----:R-:W-:Y:S01]  /*3bb0*/  F2FP.SATFINITE.E4M3.F32.PACK_AB_MERGE_C R29, RZ, R46, RZ ;  /* 0x0000002eff1d723e */ /* 0x002fe200048070ff */
[----:B------:R0:W-:Y:S01]  /*3bc0*/  @!P2 STG.E.U8 desc[UR22][R26.64+0x9], R25 ;  /* 0x000009191a00a986 */ /* 0x0001e2000c101116 */
[----:B------:R-:W-:Y:S01]  /*3bd0*/  ISETP.GE.AND P1, PT, R56, 0x89, PT ;  /* 0x000000893800780c */ /* 0x000fe20003f26270 */
[----:B------:R-:W-:Y:S01]  /*3be0*/  FMUL R40, R40, R2 ;  /* 0x0000000228287220 */ /* 0x000fe20000400000 */
[----:B------:R-:W-:-:S02]  /*3bf0*/  ISETP.LT.OR P2, PT, R59, 0x9, !P0 ;  /* 0x000000093b00780c */ /* 0x000fc40004741670 */
[C---:B------:R-:W-:Y:S01]  /*3c00*/  ISETP.LT.OR P4, PT, R59.reuse, 0x1, !P1 ;  /* 0x000000013b00780c */ /* 0x040fe20004f81670 */
[----:B------:R-:W-:Y:S01]  /*3c10*/  @!P6 STG.E.U8 desc[UR22][R12.64], R49 ;  /* 0x000000310c00e986 */ /* 0x000fe2000c101116 */
[C---:B------:R-:W-:Y:S02]  /*3c20*/  ISETP.LT.OR P6, PT, R59.reuse, 0x2, !P1 ;  /* 0x000000023b00780c */ /* 0x040fe40004fc1670 */
[C---:B------:R-:W-:Y:S01]  /*3c30*/  ISETP.LT.OR P0, PT, R59.reuse, 0xa, !P0 ;  /* 0x0000000a3b00780c */ /* 0x040fe20004701670 */
[----:B------:R1:W-:Y:S01]  /*3c40*/  @!P5 STG.E.U8 desc[UR22][R12.64+0x1], R29 ;  /* 0x0000011d0c00d986 */ /* 0x0003e2000c101116 */
[C---:B------:R-:W-:Y:S02]  /*3c50*/  ISETP.LT.OR P5, PT, R59.reuse, 0x9, !P1 ;  /* 0x000000093b00780c */ /* 0x040fe40004fa1670 */
[----:B------:R-:W-:Y:S02]  /*3c60*/  ISETP.LT.OR P1, PT, R59, 0xa, !P1 ;  /* 0x0000000a3b00780c */ /* 0x000fe40004f21670 */
[----:B------:R-:W-:-:S02]  /*3c70*/  F2FP.SATFINITE.E4M3.F32.PACK_AB_MERGE_C R45, RZ, R45, RZ ;  /* 0x0000002dff2d723e */ /* 0x000fc400048070ff */
[----:B0-----:R-:W-:Y:S02]  /*3c80*/  F2FP.SATFINITE.E4M3.F32.PACK_AB_MERGE_C R25, RZ, R44, RZ ;  /* 0x0000002cff19723e */ /* 0x001fe400048070ff */
[----:B------:R-:W-:Y:S01]  /*3c90*/  F2FP.SATFINITE.E4M3.F32.PACK_AB_MERGE_C R43, RZ, R43, RZ ;  /* 0x0000002bff2b723e */ /* 0x000fe200048070ff */
[----:B------:R0:W-:Y:S01]  /*3ca0*/  @!P4 STG.E.U8 desc[UR22][R14.64], R45 ;  /* 0x0000002d0e00c986 */ /* 0x0001e2000c101116 */
[----:B------:R-:W-:Y:S02]  /*3cb0*/  F2FP.SATFINITE.E4M3.F32.PACK_AB_MERGE_C R27, RZ, R42, RZ ;  /* 0x0000002aff1b723e */ /* 0x000fe400048070ff */
[----:B------:R-:W-:Y:S01]  /*3cc0*/  F2FP.SATFINITE.E4M3.F32.PACK_AB_MERGE_C R41, RZ, R41, RZ ;  /* 0x00000029ff29723e */ /* 0x000fe200048070ff */
[----:B------:R0:W-:Y:S01]  /*3cd0*/  @!P6 STG.E.U8 desc[UR22][R14.64+0x1], R25 ;  /* 0x000001190e00e986 */ /* 0x0001e2000c101116 */
[----:B-1----:R-:W-:-:S03]  /*3ce0*/  F2FP.SATFINITE.E4M3.F32.PACK_AB_MERGE_C R29, RZ, R40, RZ ;  /* 0x00000028ff1d723e */ /* 0x002fc600048070ff */
[----:B------:R0:W-:Y:S04]  /*3cf0*/  @!P2 STG.E.U8 desc[UR22][R12.64+0x8], R43 ;  /* 0x0000082b0c00a986 */ /* 0x0001e8000c101116 */
[----:B------:R0:W-:Y:S04]  /*3d00*/  @!P0 STG.E.U8 desc[UR22][R12.64+0x9], R27 ;  /* 0x0000091b0c008986 */ /* 0x0001e8000c101116 */
[----:B------:R0:W-:Y:S04]  /*3d10*/  @!P5 STG.E.U8 desc[UR22][R14.64+0x8], R41 ;  /* 0x000008290e00d986 */ /* 0x0001e8000c101116 */
[----:B------:R0:W-:Y:S02]  /*3d20*/  @!P1 STG.E.U8 desc[UR22][R14.64+0x9], R29 ;  /* 0x0000091d0e009986 */ /* 0x0001e4000c101116 */
.L_x_69:
[----:B------:R-:W-:Y:S05]  /*3d30*/  BSYNC B0 ;  /* 0x0000000000007941 */ /* 0x000fea0003800000 */
.L_x_35:
[----:B------:R-:W-:Y:S01]  /*3d40*/  IADD3 R6, P0, R6, UR20, RZ ;  /* 0x0000001406067c10 */ /* 0x000fe2000ff1e0ff */
[----:B------:R-:W-:Y:S01]  /*3d50*/  ULDC.64 UR6, c[0x0][0x650] ;  /* 0x0001940000067ab9 */ /* 0x000fe20000000a00 */
[----:B0----5:R-:W-:Y:S01]  /*3d60*/  PRMT R12, RZ, 0x7610, R12 ;  /* 0x00007610ff0c7816 */ /* 0x021fe2000000000c */
[----:B------:R-:W-:Y:S01]  /*3d70*/  IMAD.MOV.U32 R14, RZ, RZ, -0x1 ;  /* 0xffffffffff0e7424 */ /* 0x000fe200078e00ff */
[----:B------:R-:W-:Y:S01]  /*3d80*/  IADD3.X R7, R7, UR13, RZ, P0, !PT ;  /* 0x0000000d07077c10 */ /* 0x000fe200087fe4ff */
[----:B------:R-:W-:Y:S01]  /*3d90*/  IMAD.MOV.U32 R47, RZ, RZ, -0x1 ;  /* 0xffffffffff2f7424 */ /* 0x000fe200078e00ff */
[----:B------:R-:W-:-:S04]  /*3da0*/  ISETP.GE.U32.AND P0, PT, R6, UR6, PT ;  /* 0x0000000606007c0c */ /* 0x000fc8000bf06070 */
[----:B------:R-:W-:-:S13]  /*3db0*/  ISETP.GE.U32.AND.EX P0, PT, R7, UR7, PT, P0 ;  /* 0x0000000707007c0c */ /* 0x000fda000bf06100 */
[----:B------:R-:W-:Y:S05]  /*3dc0*/  @P0 BRA `(.L_x_70) ;  /* 0x00000004004c0947 */ /* 0x000fea0003800000 */
[----:B------:R-:W0:Y:S01]  /*3dd0*/  LDC.64 R26, c[0x0][0x628] ;  /* 0x00018a00ff1a7b82 */ /* 0x000e220000000a00 */
[----:B------:R-:W0:Y:S01]  /*3de0*/  S2R R32, SR_CTAID.X ;  /* 0x0000000000207919 */ /* 0x000e220000002500 */
[----:B---34-:R-:W-:Y:S02]  /*3df0*/  IMAD.MOV.U32 R24, RZ, RZ, R6 ;  /* 0x000000ffff187224 */ /* 0x018fe400078e0006 */
[----:B------:R-:W-:Y:S01]  /*3e00*/  IMAD.MOV.U32 R25, RZ, RZ, R7 ;  /* 0x000000ffff197224 */ /* 0x000fe200078e0007 */
[----:B------:R-:W3:Y:S03]  /*3e10*/  S2R R33, SR_CTAID.Y ;  /* 0x0000000000217919 */ /* 0x000ee60000002600 */
[----:B------:R-:W4:Y:S08]  /*3e20*/  LDC R28, c[0x0][0x630] ;  /* 0x00018c00ff1c7b82 */ /* 0x000f300000000800 */
[----:B-12---:R-:W1:Y:S01]  /*3e30*/  LDC.64 R30, c[0x0][0x620] ;  /* 0x00018800ff1e7b82 */ /* 0x006e620000000a00 */
[----:B0-----:R-:W-:-:S04]  /*3e40*/  ISETP.NE.U32.AND P0, PT, R26, RZ, PT ;  /* 0x000000ff1a00720c */ /* 0x001fc80003f05070 */
[----:B------:R-:W-:-:S13]  /*3e50*/  ISETP.NE.AND.EX P0, PT, R27, RZ, PT, P0 ;  /* 0x000000ff1b00720c */ /* 0x000fda0003f05300 */
[----:B-1-34-:R-:W-:Y:S05]  /*3e60*/  @!P0 BRA `(.L_x_71) ;  /* 0x0000000000288947 */ /* 0x01afea0003800000 */
        /* <DEDUP_REMOVED lines=10> */
.L_x_71:
[-CC-:B------:R-:W-:Y:S01]  /*3f10*/  SHF.R.U64 R47, R24, R28.reuse, R25.reuse ;  /* 0x0000001c182f7219 */ /* 0x180fe20000001219 */
[----:B------:R-:W0:Y:S01]  /*3f20*/  LDC.64 R36, c[0x0][0x640] ;  /* 0x00019000ff247b82 */ /* 0x000e220000000a00 */
[----:B------:R-:W-:Y:S01]  /*3f30*/  SHF.R.U32.HI R12, RZ, R28, R25 ;  /* 0x0000001cff0c7219 */ /* 0x000fe20000011619 */
[----:B------:R-:W-:Y:S01]  /*3f40*/  ULDC UR6, c[0x0][0x150] ;  /* 0x0000540000067ab9 */ /* 0x000fe20000000800 */
[----:B------:R-:W-:Y:S02]  /*3f50*/  IADD3 R15, P0, RZ, -R47, RZ ;  /* 0x8000002fff0f7210 */ /* 0x000fe40007f1e0ff */
[----:B------:R-:W-:-:S03]  /*3f60*/  I2FP.F32.U32 R25, R32 ;  /* 0x0000002000197245 */ /* 0x000fc60000201000 */
[----:B------:R-:W1:Y:S01]  /*3f70*/  LDC R24, c[0x0][0x618] ;  /* 0x00018600ff187b82 */ /* 0x000e620000000800 */
[----:B------:R-:W-:Y:S02]  /*3f80*/  IMAD.X R13, RZ, RZ, ~R12, P0 ;  /* 0x000000ffff0d7224 */ /* 0x000fe400000e0e0c */
[----:B------:R-:W-:Y:S01]  /*3f90*/  FMUL R25, R25, UR6 ;  /* 0x0000000619197c20 */ /* 0x000fe20008400000 */
[----:B------:R-:W-:Y:S01]  /*3fa0*/  ULDC UR6, c[0x0][0x154] ;  /* 0x0000550000067ab9 */ /* 0x000fe20000000800 */
[-C--:B------:R-:W-:Y:S02]  /*3fb0*/  IMAD R14, R13, R30.reuse, RZ ;  /* 0x0000001e0d0e7224 */ /* 0x080fe400078e02ff */
[C---:B------:R-:W-:Y:S01]  /*3fc0*/  IMAD.WIDE.U32 R12, R15.reuse, R30, R6 ;  /* 0x0000001e0f0c7225 */ /* 0x040fe200078e0006 */
[----:B------:R-:W2:Y:S01]  /*3fd0*/  LDC R28, c[0x0][0x608] ;  /* 0x00018200ff1c7b82 */ /* 0x000ea20000000800 */
[----:B------:R-:W3:Y:S02]  /*3fe0*/  F2I.U32.TRUNC.NTZ R25, R25 ;  /* 0x0000001900197305 */ /* 0x000ee4000020f000 */
[----:B------:R-:W-:Y:S01]  /*3ff0*/  IMAD R15, R15, R31, R14 ;  /* 0x0000001f0f0f7224 */ /* 0x000fe200078e020e */
[----:B------:R-:W-:-:S03]  /*4000*/  I2FP.F32.U32 R14, R33 ;  /* 0x00000021000e7245 */ /* 0x000fc60000201000 */
[----:B------:R-:W-:Y:S01]  /*4010*/  IMAD.IADD R13, R13, 0x1, R15 ;  /* 0x000000010d0d7824 */ /* 0x000fe200078e020f */
[----:B------:R-:W4:Y:S01]  /*4020*/  LDC R35, c[0x0][0x658] ;  /* 0x00019600ff237b82 */ /* 0x000f220000000800 */
[----:B0-----:R-:W-:Y:S01]  /*4030*/  ISETP.NE.U32.AND P0, PT, R36, RZ, PT ;  /* 0x000000ff2400720c */ /* 0x001fe20003f05070 */
[----:B------:R-:W-:-:S03]  /*4040*/  FMUL R14, R14, UR6 ;  /* 0x000000060e0e7c20 */ /* 0x000fc60008400000 */
[----:B------:R-:W-:-:S03]  /*4050*/  ISETP.NE.AND.EX P0, PT, R37, RZ, PT, P0 ;  /* 0x000000ff2500720c */ /* 0x000fc60003f05300 */
[----:B------:R-:W0:Y:S01]  /*4060*/  LDC R27, c[0x0][0x144] ;  /* 0x00005100ff1b7b82 */ /* 0x000e220000000800 */
[-C--:B-1----:R-:W-:Y:S01]  /*4070*/  SHF.R.U64 R26, R12, R24.reuse, R13 ;  /* 0x000000180c1a7219 */ /* 0x082fe2000000120d */
[----:B---3--:R-:W-:Y:S01]  /*4080*/  IMAD.MOV R25, RZ, RZ, -R25 ;  /* 0x000000ffff197224 */ /* 0x008fe200078e0a19 */
[----:B------:R-:W-:-:S05]  /*4090*/  SHF.R.U32.HI R13, RZ, R24, R13 ;  /* 0x00000018ff0d7219 */ /* 0x000fca000001160d */
[----:B------:R-:W1:Y:S01]  /*40a0*/  LDC R30, c[0x0][0x148] ;  /* 0x00005200ff1e7b82 */ /* 0x000e620000000800 */
[-CC-:B--2---:R-:W-:Y:S02]  /*40b0*/  SHF.R.U64 R29, R26, R28.reuse, R13.reuse ;  /* 0x0000001c1a1d7219 */ /* 0x184fe4000000120d */
[----:B------:R-:W-:Y:S02]  /*40c0*/  SHF.R.U32.HI R12, RZ, R28, R13 ;  /* 0x0000001cff0c7219 */ /* 0x000fe4000001160d */
[----:B------:R2:W3:Y:S03]  /*40d0*/  F2I.U32.TRUNC.NTZ R28, R14 ;  /* 0x0000000e001c7305 */ /* 0x0004e6000020f000 */
[----:B------:R-:W1:Y:S01]  /*40e0*/  LDC R34, c[0x0][0x600] ;  /* 0x00018000ff227b82 */ /* 0x000e620000000800 */
[-CC-:B----4-:R-:W-:Y:S02]  /*40f0*/  SHF.R.U64 R31, R29, R35.reuse, R12.reuse ;  /* 0x000000231d1f7219 */ /* 0x190fe4000000120c */
[----:B------:R-:W-:-:S03]  /*4100*/  SHF.R.U32.HI R13, RZ, R35, R12 ;  /* 0x00000023ff0d7219 */ /* 0x000fc6000001160c */
[----:B------:R-:W-:Y:S02]  /*4110*/  IMAD.MOV.U32 R12, RZ, RZ, R31 ;  /* 0x000000ffff0c7224 */ /* 0x000fe400078e001f */
[----:B------:R-:W4:Y:S01]  /*4120*/  LDC R38, c[0x0][0x648] ;  /* 0x00019200ff267b82 */ /* 0x000f220000000800 */
[----:B0-----:R-:W-:-:S07]  /*4130*/  IMAD R35, R27, R25, R32 ;  /* 0x000000191b237224 */ /* 0x001fce00078e0220 */
[----:B------:R-:W0:Y:S08]  /*4140*/  LDC R39, c[0x0][0x638] ;  /* 0x00018e00ff277b82 */ /* 0x000e300000000800 */
[----:B------:R-:W0:Y:S01]  /*4150*/  LDC R40, c[0x0][0x610] ;  /* 0x00018400ff287b82 */ /* 0x000e220000000800 */
[----:B-123--:R-:W-:Y:S05]  /*4160*/  @!P0 BRA `(.L_x_72) ;  /* 0x0000000000288947 */ /* 0x00efea0003800000 */
[----:B------:R-:W1:Y:S02]  /*4170*/  LDC R12, c[0x0][0x64c] ;  /* 0x00019300ff0c7b82 */ /* 0x000e640000000800 */
[----:B-1----:R-:W-:-:S05]  /*4180*/  IADD3 R25, P0, R31, R12, RZ ;  /* 0x0000000c1f197210 */ /* 0x002fca0007f1e0ff */
        /* <DEDUP_REMOVED lines=8> */
.L_x_72:
[----:B----4-:R-:W-:Y:S01]  /*4210*/  SHF.R.U64 R13, R12, R38, R13 ;  /* 0x000000260c0d7219 */ /* 0x010fe2000000120d */
[----:B------:R-:W-:Y:S01]  /*4220*/  VIADD R15, R34, 0xffffffff ;  /* 0xffffffff220f7836 */ /* 0x000fe20000000000 */
[----:B------:R-:W-:Y:S01]  /*4230*/  LOP3.LUT R12, R29, R22, RZ, 0xc0, !PT ;  /* 0x000000161d0c7212 */ /* 0x000fe200078ec0ff */
[----:B------:R-:W-:Y:S02]  /*4240*/  IMAD.MOV R28, RZ, RZ, -R28 ;  /* 0x000000ffff1c7224 */ /* 0x000fe400078e0a1c */
[----:B------:R-:W-:Y:S02]  /*4250*/  IMAD.MOV R14, RZ, RZ, -R13 ;  /* 0x000000ffff0e7224 */ /* 0x000fe400078e0a0d */
[----:B------:R-:W-:Y:S01]  /*4260*/  IMAD R32, R17, R13, R12 ;  /* 0x0000000d11207224 */ /* 0x000fe200078e020c */
[----:B------:R-:W-:Y:S01]  /*4270*/  LOP3.LUT R13, R26, R15, RZ, 0xc0, !PT ;  /* 0x0000000f1a0d7212 */ /* 0x000fe200078ec0ff */
[----:B------:R-:W-:Y:S02]  /*4280*/  @P3 IMAD R35, R30, R28, R33 ;  /* 0x0000001c1e233224 */ /* 0x000fe400078e0221 */
[----:B0-----:R-:W-:-:S02]  /*4290*/  IMAD R12, R14, R39, R31 ;  /* 0x000000270e0c7224 */ /* 0x001fc400078e021f */
[----:B------:R-:W-:Y:S02]  /*42a0*/  IMAD.MOV.U32 R14, RZ, RZ, 0x1 ;  /* 0x00000001ff0e7424 */ /* 0x000fe400078e00ff */
[----:B------:R-:W-:Y:S02]  /*42b0*/  IMAD R32, R32, R40, R35 ;  /* 0x0000002820207224 */ /* 0x000fe400078e0223 */
[----:B------:R-:W-:Y:S01]  /*42c0*/  IMAD R13, R12, R34, R13 ;  /* 0x000000220c0d7224 */ /* 0x000fe200078e020d */
[----:B------:R-:W-:-:S04]  /*42d0*/  PRMT R12, R14, 0x7610, R12 ;  /* 0x000076100e0c7816 */ /* 0x000fc8000000000c */
[----:B------:R-:W-:Y:S02]  /*42e0*/  SEL R14, R13, R32, !P3 ;  /* 0x000000200d0e7207 */ /* 0x000fe40005800000 */
[----:B------:R-:W-:-:S07]  /*42f0*/  SEL R32, R32, R13, !P3 ;  /* 0x0000000d20207207 */ /* 0x000fce0005800000 */
.L_x_70:
[----:B------:R-:W-:Y:S01]  /*4300*/  LOP3.LUT P0, RZ, R12, 0xff, RZ, 0xc0, !PT ;  /* 0x000000ff0cff7812 */ /* 0x000fe2000780c0ff */
[----:B------:R-:W-:-:S12]  /*4310*/  IMAD.MOV.U32 R15, RZ, RZ, R32 ;  /* 0x000000ffff0f7224 */ /* 0x000fd800078e0020 */
[----:B------:R-:W-:Y:S05]  /*4320*/  @P0 BRA `(.L_x_73) ;  /* 0xffffffd000540947 */ /* 0x000fea000383ffff */
[----:B------:R-:W-:Y:S05]  /*4330*/  EXIT ;  /* 0x000000000000794d */ /* 0x000fea0003800000 */
.L_x_7:
        /* <DEDUP_REMOVED lines=26> */
.L_x_75:
[----:B------:R-:W0:Y:S01]  /*44e0*/  LDC.64 R28, c[0x0][0x640] ;  /* 0x00019000ff1c7b82 */ /* 0x000e220000000a00 */
[-CC-:B------:R-:W-:Y:S01]  /*44f0*/  SHF.R.U64 R20, R16, R8.reuse, R17.reuse ;  /* 0x0000000810147219 */ /* 0x180fe20000001211 */
[----:B------:R-:W-:Y:S01]  /*4500*/  IMAD.MOV.U32 R31, RZ, RZ, 0x1 ;  /* 0x00000001ff1f7424 */ /* 0x000fe200078e00ff */
[----:B------:R-:W-:Y:S02]  /*4510*/  SHF.R.U32.HI R3, RZ, R8, R17 ;  /* 0x00000008ff037219 */ /* 0x000fe40000011611 */
[----:B------:R-:W-:-:S03]  /*4520*/  IADD3 R15, P0, RZ, -R20, RZ ;  /* 0x80000014ff0f7210 */ /* 0x000fc60007f1e0ff */
[----:B------:R-:W1:Y:S02]  /*4530*/  LDC R14, c[0x0][0x618] ;  /* 0x00018600ff0e7b82 */ /* 0x000e640000000800 */
[----:B------:R-:W-:Y:S02]  /*4540*/  IMAD.X R3, RZ, RZ, ~R3, P0 ;  /* 0x000000ffff037224 */ /* 0x000fe400000e0e03 */
[----:B------:R-:W-:-:S04]  /*4550*/  IMAD.WIDE.U32 R12, R15, R24, R6 ;  /* 0x000000180f0c7225 */ /* 0x000fc800078e0006 */
[----:B------:R-:W2:Y:S01]  /*4560*/  LDC R16, c[0x0][0x608] ;  /* 0x00018200ff107b82 */ /* 0x000ea20000000800 */
[----:B------:R-:W-:-:S04]  /*4570*/  IMAD R8, R3, R24, RZ ;  /* 0x0000001803087224 */ /* 0x000fc800078e02ff */
[----:B------:R-:W-:-:S03]  /*4580*/  IMAD R3, R15, R25, R8 ;  /* 0x000000190f037224 */ /* 0x000fc600078e0208 */
[----:B------:R-:W3:Y:S01]  /*4590*/  LDC R26, c[0x0][0x658] ;  /* 0x00019600ff1a7b82 */ /* 0x000ee20000000800 */
[----:B------:R-:W-:Y:S01]  /*45a0*/  IMAD.IADD R3, R13, 0x1, R3 ;  /* 0x000000010d037824 */ /* 0x000fe200078e0203 */
[----:B0-----:R-:W-:Y:S01]  /*45b0*/  ISETP.NE.U32.AND P0, PT, R28, RZ, PT ;  /* 0x000000ff1c00720c */ /* 0x001fe20003f05070 */
[----:B------:R-:W-:-:S03]  /*45c0*/  IMAD.MOV.U32 R13, RZ, RZ, -0x1 ;  /* 0xffffffffff0d7424 */ /* 0x000fc600078e00ff */
        /* <DEDUP_REMOVED lines=25> */
.L_x_76:
[----:B-1----:R-:W-:Y:S01]  /*4760*/  SHF.R.U64 R8, R12, R25, R13 ;  /* 0x000000190c087219 */ /* 0x002fe2000000120d */
[----:B0-----:R-:W-:Y:S01]  /*4770*/  VIADD R13, R23, 0xffffffff ;  /* 0xffffffff170d7836 */ /* 0x001fe20000000000 */
[----:B------:R-:W-:Y:S01]  /*4780*/  SHF.L.U32 R5, R31, R26, RZ ;  /* 0x0000001a1f057219 */ /* 0x000fe200000006ff */
[----:B------:R-:W-:Y:S01]  /*4790*/  @P3 IMAD R10, R11, R22, R4 ;  /* 0x000000160b0a3224 */ /* 0x000fe200078e0204 */
[----:B------:R-:W-:Y:S01]  /*47a0*/  LOP3.LUT R3, R24, R33, RZ, 0xc0, !PT ;  /* 0x0000002118037212 */ /* 0x000fe200078ec0ff */
[----:B------:R-:W-:Y:S01]  /*47b0*/  IMAD.MOV R12, RZ, RZ, -R8 ;  /* 0x000000ffff0c7224 */ /* 0x000fe200078e0a08 */
[----:B------:R-:W-:Y:S01]  /*47c0*/  LOP3.LUT R18, R18, R13, RZ, 0xc0, !PT ;  /* 0x0000000d12127212 */ /* 0x000fe200078ec0ff */
[----:B------:R-:W-:Y:S02]  /*47d0*/  IMAD.MOV.U32 R4, RZ, RZ, 0x1 ;  /* 0x00000001ff047424 */ /* 0x000fe400078e00ff */
[----:B------:R-:W-:Y:S02]  /*47e0*/  IMAD R5, R5, R8, R3 ;  /* 0x0000000805057224 */ /* 0x000fe400078e0203 */
[----:B--2---:R-:W-:-:S02]  /*47f0*/  IMAD R3, R12, R27, R21 ;  /* 0x0000001b0c037224 */ /* 0x004fc400078e0215 */
[----:B---3--:R-:W-:Y:S02]  /*4800*/  IMAD R10, R5, R30, R10 ;  /* 0x0000001e050a7224 */ /* 0x008fe400078e020a */
[----:B------:R-:W-:Y:S01]  /*4810*/  IMAD R19, R3, R23, R18 ;  /* 0x0000001703137224 */ /* 0x000fe200078e0212 */
[----:B------:R-:W-:Y:S01]  /*4820*/  PRMT R3, R4, 0x7610, R3 ;  /* 0x0000761004037816 */ /* 0x000fe20000000003 */
[----:B------:R-:W-:-:S03]  /*4830*/  IMAD.MOV.U32 R16, RZ, RZ, R20 ;  /* 0x000000ffff107224 */ /* 0x000fc600078e0014 */
[----:B------:R-:W-:Y:S02]  /*4840*/  SEL R18, R19, R10, !P3 ;  /* 0x0000000a13127207 */ /* 0x000fe40005800000 */
[----:B------:R-:W-:-:S07]  /*4850*/  SEL R19, R10, R19, !P3 ;  /* 0x000000130a137207 */ /* 0x000fce0005800000 */
.L_x_74:
[----:B------:R-:W-:-:S08]  /*4860*/  NOP ;  /* 0x0000000000007918 */ /* 0x000fd00000000000 */
[----:B------:R-:W0:-:S00]  /*4870*/  USETMAXREG.DEALLOC.CTAPOOL 0x28 ;  /* 0x00000028000079c8 */ /* 0x000e0000080e0500 */
[----:B0-----:R-:W-:-:S13]  /*4880*/  ISETP.NE.AND P0, PT, R2, RZ, PT ;  /* 0x000000ff0200720c */ /* 0x001fda0003f05270 */
[----:B------:R-:W-:Y:S05]  /*4890*/  @P0 EXIT ;  /* 0x000000000000094d */ /* 0x000fea0003800000 */
[----:B------:R-:W-:Y:S01]  /*48a0*/  LOP3.LUT P0, RZ, R3, 0xff, RZ, 0xc0, !PT ;  /* 0x000000ff03ff7812 */ /* 0x000fe2000780c0ff */
[----:B------:R-:W-:Y:S02]  /*48b0*/  IMAD.MOV.U32 R8, RZ, RZ, 0x1 ;  /* 0x00000001ff087424 */ /* 0x000fe400078e00ff */
[----:B------:R-:W-:-:S10]  /*48c0*/  IMAD.MOV.U32 R17, RZ, RZ, RZ ;  /* 0x000000ffff117224 */ /* 0x000fd400078e00ff */
[----:B------:R-:W-:Y:S05]  /*48d0*/  @!P0 BRA `(.L_x_77) ;  /* 0x0000000c002c8947 */ /* 0x000fea0003800000 */
[----:B------:R-:W0:Y:S01]  /*48e0*/  LDC R2, c[0x0][0x28c] ;  /* 0x0000a300ff027b82 */ /* 0x000e220000000800 */
[----:B------:R-:W1:Y:S01]  /*48f0*/  S2R R12, SR_CgaCtaId ;  /* 0x00000000000c7919 */ /* 0x000e620000008800 */
[----:B------:R-:W-:Y:S01]  /*4900*/  ULDC UR5, c[0x0][0x658] ;  /* 0x0001960000057ab9 */ /* 0x000fe20000000800 */
[----:B------:R-:W-:Y:S01]  /*4910*/  UMOV UR6, 0xffffffff ;  /* 0xffffffff00067882 */ /* 0x000fe20000000000 */
[----:B------:R-:W-:Y:S01]  /*4920*/  BSSY B0, `(.L_x_77) ;  /* 0x00000c6000007945 */ /* 0x000fe20003800000 */
[----:B------:R-:W-:Y:S01]  /*4930*/  USHF.L.U32 UR6, UR6, UR5, URZ ;  /* 0x0000000506067299 */ /* 0x000fe2000800063f */
[----:B------:R-:W-:Y:S01]  /*4940*/  IMAD.MOV.U32 R14, RZ, RZ, 0x1 ;  /* 0x00000001ff0e7424 */ /* 0x000fe200078e00ff */
[----:B------:R-:W-:Y:S01]  /*4950*/  LOP3.LUT R15, R0, 0x2, RZ, 0xfc, !PT ;  /* 0x00000002000f7812 */ /* 0x000fe200078efcff */
[----:B------:R-:W-:Y:S01]  /*4960*/  IMAD.MOV.U32 R8, RZ, RZ, 0x1 ;  /* 0x00000001ff087424 */ /* 0x000fe200078e00ff */
[----:B------:R-:W-:Y:S01]  /*4970*/  ULDC UR4, c[0x0][0x600] ;  /* 0x0001800000047ab9 */ /* 0x000fe20000000800 */
[----:B------:R-:W-:Y:S01]  /*4980*/  IMAD.MOV.U32 R17, RZ, RZ, RZ ;  /* 0x000000ffff117224 */ /* 0x000fe200078e00ff */
[----:B------:R-:W-:Y:S01]  /*4990*/  UMOV UR7, 0x1 ;  /* 0x0000000100077882 */ /* 0x000fe20000000000 */
[----:B------:R-:W-:-:S02]  /*49a0*/  UIADD3 UR16, UR4, -0x1, URZ ;  /* 0xffffffff04107890 */ /* 0x000fc4000fffe03f */
[----:B------:R-:W-:Y:S02]  /*49b0*/  USHF.L.U32 UR18, UR7, UR5, URZ ;  /* 0x0000000507127299 */ /* 0x000fe4000800063f */
[----:B------:R-:W-:Y:S01]  /*49c0*/  ULOP3.LUT UR17, URZ, UR6, URZ, 0x33, !UPT ;  /* 0x000000063f117292 */ /* 0x000fe2000f8e333f */
[----:B------:R-:W-:Y:S01]  /*49d0*/  ULDC.64 UR22, c[0x0][0x198] ;  /* 0x0000660000167ab9 */ /* 0x000fe20000000a00 */
[----:B0-----:R-:W-:-:S05]  /*49e0*/  VIADD R2, R2, 0x7f ;  /* 0x0000007f02027836 */ /* 0x001fca0000000000 */
[----:B------:R-:W-:-:S04]  /*49f0*/  SHF.R.S32.HI R3, RZ, 0x1f, R2 ;  /* 0x0000001fff037819 */ /* 0x000fc80000011402 */
[----:B------:R-:W-:Y:S01]  /*4a00*/  LEA.HI R3, R3, R2, RZ, 0x7 ;  /* 0x0000000203037211 */ /* 0x000fe200078f38ff */
[C---:B-1----:R-:W-:Y:S02]  /*4a10*/  IMAD.SHL.U32 R11, R12.reuse, 0x8, RZ ;  /* 0x000000080c0b7824 */ /* 0x042fe400078e00ff */
[----:B------:R-:W-:Y:S01]  /*4a20*/  IMAD.SHL.U32 R12, R12, 0x400, RZ ;  /* 0x000004000c0c7824 */ /* 0x000fe200078e00ff */
[----:B------:R-:W-:Y:S02]  /*4a30*/  SHF.R.S32.HI R10, RZ, 0x7, R3 ;  /* 0x00000007ff0a7819 */ /* 0x000fe40000011403 */
[----:B------:R-:W-:Y:S02]  /*4a40*/  LOP3.LUT R11, R11, 0x8, RZ, 0xc0, !PT ;  /* 0x000000080b0b7812 */ /* 0x000fe400078ec0ff */
[----:B------:R-:W-:Y:S01]  /*4a50*/  LOP3.LUT R12, R12, 0x400, RZ, 0xc0, !PT ;  /* 0x000004000c0c7812 */ /* 0x000fe200078ec0ff */
[----:B------:R-:W-:-:S07]  /*4a60*/  VIADD R13, R10, 0x1 ;  /* 0x000000010a0d7836 */ /* 0x000fce0000000000 */
.L_x_88:
[----:B------:R-:W-:-:S03]  /*4a70*/  UMOV UR4, 0xffffffff ;  /* 0xffffffff00047882 */ /* 0x000fc60000000000 */
[----:B------:R-:W-:Y:S05]  /*4a80*/  BRA.DIV UR4, `(.L_x_78) ;  /* 0x0000000e04f87947 */ /* 0x000fea000b800000 */
[----:B------:R-:W-:-:S13]  /*4a90*/  ELECT P0, URZ, PT ;  /* 0x00000000003f782f */ /* 0x000fda0003800000 */
.L_x_101:
[----:B------:R-:W0:Y:S01]  /*4aa0*/  LDC R2, c[0x0][0x28c] ;  /* 0x0000a300ff027b82 */ /* 0x000e220000000800 */
[----:B------:R-:W-:Y:S01]  /*4ab0*/  BSSY B1, `(.L_x_79) ;  /* 0x0000038000017945 */ /* 0x000fe20003800000 */
[----:B0-----:R-:W-:-:S13]  /*4ac0*/  ISETP.LT.OR P0, PT, R2, 0x1, !P0 ;  /* 0x000000010200780c */ /* 0x001fda0004701670 */
[----:B------:R-:W-:Y:S05]  /*4ad0*/  @P0 BRA `(.L_x_80) ;  /* 0x0000000000d40947 */ /* 0x000fea0003800000 */
[----:B------:R-:W-:Y:S02]  /*4ae0*/  IMAD R20, R18, 0x10, R11 ;  /* 0x0000001012147824 */ /* 0x000fe400078e020b */
[----:B------:R-:W-:Y:S02]  /*4af0*/  IMAD.SHL.U32 R19, R19, 0x100, RZ ;  /* 0x0000010013137824 */ /* 0x000fe400078e00ff */
[----:B------:R-:W-:Y:S02]  /*4b00*/  IMAD.MOV.U32 R23, RZ, RZ, RZ ;  /* 0x000000ffff177224 */ /* 0x000fe400078e00ff */
[----:B------:R-:W-:Y:S02]  /*4b10*/  IMAD.MOV.U32 R2, RZ, RZ, R13 ;  /* 0x000000ffff027224 */ /* 0x000fe400078e000d */
[----:B------:R-:W-:Y:S02]  /*4b20*/  IMAD.MOV.U32 R3, RZ, RZ, R8 ;  /* 0x000000ffff037224 */ /* 0x000fe400078e0008 */
[----:B------:R-:W-:-:S07]  /*4b30*/  IMAD.MOV.U32 R5, RZ, RZ, R17 ;  /* 0x000000ffff057224 */ /* 0x000fce00078e0011 */
.L_x_83:
[----:B------:R-:W0:Y:S01]  /*4b40*/  S2R R21, SR_CgaCtaId ;  /* 0x0000000000157919 */ /* 0x000e220000008800 */
[----:B------:R-:W-:Y:S02]  /*4b50*/  MOV R4, 0x400 ;  /* 0x0000040000047802 */ /* 0x000fe40000000f00 */
[----:B------:R-:W-:-:S13]  /*4b60*/  ISETP.NE.AND P1, PT, R9, RZ, PT ;  /* 0x000000ff0900720c */ /* 0x000fda0003f25270 */
[----:B------:R-:W1:Y:S01]  /*4b70*/  @!P1 LDC R18, c[0x0][0x500] ;  /* 0x00014000ff129b82 */ /* 0x000e620000000800 */
[----:B0-----:R-:W-:Y:S02]  /*4b80*/  LEA R22, R21, R4, 0x18 ;  /* 0x0000000415167211 */ /* 0x001fe400078ec0ff */
[----:B------:R-:W-:-:S03]  /*4b90*/  SHF.L.U32 R4, R3, 0x1f, RZ ;  /* 0x0000001f03047819 */ /* 0x000fc600000006ff */
[----:B------:R-:W-:-:S04]  /*4ba0*/  IMAD R21, R5, 0x8, R22 ;  /* 0x0000000805157824 */ /* 0x000fc800078e0216 */
[----:B------:R-:W0:Y:S02]  /*4bb0*/  SYNCS.PHASECHK.TRANS64.TRYWAIT P0, [R21+URZ+0x30], R4 ;  /* 0x00003004150075a7 */ /* 0x000e24000800017f */
[----:B01----:R-:W-:Y:S05]  /*4bc0*/  @!P0 BRA `(.L_x_81) ;  /* 0x0000000c00c88947 */ /* 0x003fea0003800000 */
.L_x_102:
[----:B0-----:R-:W-:Y:S01]  /*4bd0*/  PRMT R4, R15, 0x9910, RZ ;  /* 0x000099100f047816 */ /* 0x001fe200000000ff */
[----:B------:R0:W-:Y:S03]  /*4be0*/  @!P1 SYNCS.ARRIVE.TRANS64 RZ, [R21+URZ], R18 ;  /* 0x0000001215ff99a7 */ /* 0x0001e6000800003f */
[----:B------:R-:W-:-:S13]  /*4bf0*/  ISETP.NE.AND P0, PT, R4, 0x2, PT ;  /* 0x000000020400780c */ /* 0x000fda0003f05270 */
[----:B0-----:R-:W-:Y:S05]  /*4c00*/  @P0 BRA `(.L_x_82) ;  /* 0x0000000000040947 */ /* 0x001fea0003800000 */
[----:B------:R-:W-:Y:S01]  /*4c10*/  BPT.TRAP 0x1 ;  /* 0x000000040000795c */ /* 0x000fe20000300000 */
.L_x_82:
[----:B------:R-:W-:Y:S01]  /*4c20*/  R2UR UR15, R22 ;  /* 0x00000000160f72ca */ /* 0x000fe200000e0000 */
[----:B------:R-:W-:Y:S01]  /*4c30*/  IMAD R22, R5, 0x8000, R22 ;  /* 0x0000800005167824 */ /* 0x000fe200078e0216 */
[----:B------:R-:W-:Y:S01]  /*4c40*/  R2UR UR9, R21 ;  /* 0x00000000150972ca */ /* 0x000fe200000e0000 */
[C---:B------:R-:W-:Y:S01]  /*4c50*/  IMAD R4, R5.reuse, 0x800, R12 ;  /* 0x0000080005047824 */ /* 0x040fe200078e020c */
[----:B------:R-:W-:Y:S01]  /*4c60*/  UIADD3 UR4, UP0, UR22, 0xf0, URZ ;  /* 0x000000f016047890 */ /* 0x000fe2000ff1e03f */
[----:B------:R-:W-:Y:S01]  /*4c70*/  VIADD R2, R2, 0xffffffff ;  /* 0xffffffff02027836 */ /* 0x000fe20000000000 */
[----:B------:R-:W-:Y:S01]  /*4c80*/  R2UR UR5, R22 ;  /* 0x00000000160572ca */ /* 0x000fe200000e0000 */
[----:B------:R-:W-:Y:S01]  /*4c90*/  UIADD3 UR24, UP1, UR22, 0x1f0, URZ ;  /* 0x000001f016187890 */ /* 0x000fe2000ff3e03f */
[----:B------:R-:W-:Y:S01]  /*4ca0*/  R2UR UR8, R4 ;  /* 0x00000000040872ca */ /* 0x000fe200000e0000 */
[----:B------:R-:W-:Y:S01]  /*4cb0*/  VIADD R5, R5, 0x1 ;  /* 0x0000000105057836 */ /* 0x000fe20000000000 */
[----:B------:R-:W-:Y:S01]  /*4cc0*/  R2UR UR11, R19 ;  /* 0x00000000130b72ca */ /* 0x000fe200000e0000 */
[----:B------:R-:W-:Y:S01]  /*4cd0*/  UIADD3.X UR25, URZ, UR23, URZ, UP1, !UPT ;  /* 0x000000173f197290 */ /* 0x000fe20008ffe43f */
[----:B------:R-:W-:Y:S01]  /*4ce0*/  R2UR UR10, R23 ;  /* 0x00000000170a72ca */ /* 0x000fe200000e0000 */
[----:B------:R-:W-:Y:S01]  /*4cf0*/  UMOV UR6, 0x0 ;  /* 0x0000000000067882 */ /* 0x000fe20000000000 */
[----:B------:R-:W-:Y:S01]  /*4d00*/  R2UR UR12, R16 ;  /* 0x00000000100c72ca */ /* 0x000fe200000e0000 */
[----:B------:R-:W-:Y:S01]  /*4d10*/  UMOV UR7, 0x10000000 ;  /* 0x1000000000077882 */ /* 0x000fe20000000000 */
[----:B------:R-:W-:Y:S01]  /*4d20*/  R2UR UR19, R20 ;  /* 0x00000000141372ca */ /* 0x000fe200000e0000 */
[----:B------:R-:W-:Y:S01]  /*4d30*/  UMOV UR26, 0x30000 ;  /* 0x00030000001a7882 */ /* 0x000fe20000000000 */
[----:B------:R-:W-:Y:S01]  /*4d40*/  ISETP.GT.AND P1, PT, R2, 0x1, PT ;  /* 0x000000010200780c */ /* 0x000fe20003f24270 */
[----:B------:R-:W-:Y:S01]  /*4d50*/  UIADD3 UR14, UR5, 0x180, URZ ;  /* 0x00000180050e7890 */ /* 0x000fe2000fffe03f */
[----:B------:R-:W-:Y:S01]  /*4d60*/  ISETP.NE.AND P0, PT, R5, 0x6, PT ;  /* 0x000000060500780c */ /* 0x000fe20003f05270 */
[----:B------:R-:W-:Y:S01]  /*4d70*/  UIADD3.X UR5, URZ, UR23, URZ, UP0, !UPT ;  /* 0x000000173f057290 */ /* 0x000fe200087fe43f */
[----:B------:R-:W-:Y:S01]  /*4d80*/  VIADD R23, R23, 0x80 ;  /* 0x0000008017177836 */ /* 0x000fe20000000000 */
[----:B------:R-:W-:Y:S01]  /*4d90*/  UIADD3 UR15, UR15, 0x30180, UR8 ;  /* 0x000301800f0f7890 */ /* 0x000fe2000fffe008 */
[----:B------:R-:W-:-:S02]  /*4da0*/  SEL R4, RZ, 0x1, P0 ;  /* 0x00000001ff047807 */ /* 0x000fc40000000000 */
[----:B------:R-:W-:Y:S01]  /*4db0*/  UMOV UR8, UR14 ;  /* 0x0000000e00087c82 */ /* 0x000fe20008000000 */
[----:B------:R-:W-:Y:S02]  /*4dc0*/  SEL R5, R5, RZ, P0 ;  /* 0x000000ff05057207 */ /* 0x000fe40000000000 */
[----:B------:R-:W-:Y:S01]  /*4dd0*/  LOP3.LUT R3, R3, R4, RZ, 0x3c, !PT ;  /* 0x0000000403037212 */ /* 0x000fe200078e3cff */
[----:B------:R0:W-:Y:S02]  /*4de0*/  UTMALDG.3D [UR8], [UR4], desc[UR6] ;  /* 0x00000608040075b4 */ /* 0x0001e40008011000 */
[----:B0-----:R-:W-:Y:S01]  /*4df0*/  UMOV UR11, UR19 ;  /* 0x00000013000b7c82 */ /* 0x001fe20008000000 */
[----:B------:R-:W-:Y:S02]  /*4e00*/  UMOV UR8, UR15 ;  /* 0x0000000f00087c82 */ /* 0x000fe40008000000 */
[----:B------:R0:W-:Y:S02]  /*4e10*/  UTMALDG.3D.MULTICAST [UR8], [UR24], UR26, desc[UR6] ;  /* 0x00000608180073b4 */ /* 0x0001e4000801181a */
[----:B0-----:R-:W-:Y:S05]  /*4e20*/  @P1 BRA `(.L_x_83) ;  /* 0xfffffffc00441947 */ /* 0x001fea000383ffff */
.L_x_80:
[----:B------:R-:W-:Y:S05]  /*4e30*/  BSYNC B1 ;  /* 0x0000000000017941 */ /* 0x000fea0003800000 */
.L_x_79:
[----:B------:R-:W-:Y:S01]  /*4e40*/  LOP3.LUT P1, RZ, R14, 0xff, RZ, 0xc0, !PT ;  /* 0x000000ff0eff7812 */ /* 0x000fe2000782c0ff */
[C---:B------:R-:W-:Y:S01]  /*4e50*/  IMAD.IADD R4, R10.reuse, 0x1, R17 ;  /* 0x000000010a047824 */ /* 0x040fe200078e0211 */
[----:B------:R-:W-:Y:S01]  /*4e60*/  ULDC.64 UR4, c[0x0][0x650] ;  /* 0x0001940000047ab9 */ /* 0x000fe20000000a00 */
[----:B------:R-:W-:Y:S01]  /*4e70*/  ISETP.GE.U32.AND P2, PT, R10, 0x6, PT ;  /* 0x000000060a00780c */ /* 0x000fe20003f46070 */
[----:B------:R-:W-:Y:S01]  /*4e80*/  BSSY B1, `(.L_x_84) ;  /* 0x000006d000017945 */ /* 0x000fe20003800000 */
[----:B------:R-:W-:Y:S01]  /*4e90*/  IMAD.MOV.U32 R19, RZ, RZ, -0x1 ;  /* 0xffffffffff137424 */ /* 0x000fe200078e00ff */
[----:B------:R-:W-:Y:S01]  /*4ea0*/  ISETP.GT.U32.AND P0, PT, R4, 0x5, PT ;  /* 0x000000050400780c */ /* 0x000fe20003f04070 */
[----:B------:R-:W-:Y:S01]  /*4eb0*/  IMAD.MOV.U32 R18, RZ, RZ, -0x1 ;  /* 0xffffffffff127424 */ /* 0x000fe200078e00ff */
[----:B------:R-:W-:Y:S01]  /*4ec0*/  PRMT R14, RZ, 0x7610, R14 ;  /* 0x00007610ff0e7816 */ /* 0x000fe2000000000e */
[----:B------:R-:W-:Y:S01]  /*4ed0*/  IMAD.MOV.U32 R16, RZ, RZ, -0x1 ;  /* 0xffffffffff107424 */ /* 0x000fe200078e00ff */
[----:B------:R-:W-:-:S03]  /*4ee0*/  ISETP.LT.U32.AND P0, PT, R10, 0x6, P0 ;  /* 0x000000060a00780c */ /* 0x000fc60000701070 */
[----:B------:R-:W0:Y:S01]  /*4ef0*/  @P1 S2R R3, SR_CgaCtaId ;  /* 0x0000000000031919 */ /* 0x000e220000008800 */
[----:B------:R-:W-:-:S04]  /*4f00*/  @P1 MOV R2, 0x400 ;  /* 0x0000040000021802 */ /* 0x000fc80000000f00 */
[----:B0-----:R-:W-:Y:S01]  /*4f10*/  @P1 LEA R5, R3, R2, 0x18 ;  /* 0x0000000203051211 */ /* 0x001fe200078ec0ff */
[----:B------:R-:W-:-:S03]  /*4f20*/  IMAD.WIDE.U32 R2, R4, -0x55555555, RZ ;  /* 0xaaaaaaab04027825 */ /* 0x000fc600078e00ff */
[----:B------:R0:W-:Y:S01]  /*4f30*/  @P1 SYNCS.ARRIVE.TRANS64.A1T0 RZ, [R5+URZ+0x78], RZ ;  /* 0x000078ff05ff19a7 */ /* 0x0001e2000810003f */
[----:B------:R-:W-:Y:S02]  /*4f40*/  IADD3 R6, P1, R6, UR20, RZ ;  /* 0x0000001406067c10 */ /* 0x000fe4000ff3e0ff */
[----:B------:R-:W-:Y:S02]  /*4f50*/  PRMT R2, RZ, 0x7610, R2 ;  /* 0x00007610ff027816 */ /* 0x000fe40000000002 */
[----:B------:R-:W-:Y:S02]  /*4f60*/  IADD3.X R7, R7, UR13, RZ, P1, !PT ;  /* 0x0000000d07077c10 */ /* 0x000fe40008ffe4ff */
[----:B0-----:R-:W-:Y:S02]  /*4f70*/  SHF.R.U32.HI R5, RZ, 0x2, R3 ;  /* 0x00000002ff057819 */ /* 0x001fe40000011603 */
[----:B------:R-:W-:Y:S02]  /*4f80*/  SEL R3, RZ, 0x1, !P0 ;  /* 0x00000001ff037807 */ /* 0x000fe40004000000 */
[----:B------:R-:W-:Y:S01]  /*4f90*/  ISETP.GE.U32.AND P0, PT, R6, UR4, PT ;  /* 0x0000000406007c0c */ /* 0x000fe2000bf06070 */
[----:B------:R-:W-:Y:S01]  /*4fa0*/  IMAD R17, R5, -0x6, R4 ;  /* 0xfffffffa05117824 */ /* 0x000fe200078e0204 */
[----:B------:R-:W-:-:S02]  /*4fb0*/  LOP3.LUT R8, R8, R3, RZ, 0x3c, !PT ;  /* 0x0000000308087212 */ /* 0x000fc400078e3cff */
[----:B------:R-:W-:Y:S02]  /*4fc0*/  ISETP.GE.U32.AND.EX P0, PT, R7, UR5, PT, P0 ;  /* 0x0000000507007c0c */ /* 0x000fe4000bf06100 */
[----:B------:R-:W-:-:S11]  /*4fd0*/  @P2 LOP3.LUT R8, R8, 0x1, R5, 0x78, !PT ;  /* 0x0000000108082812 */ /* 0x000fd600078e7805 */
[----:B------:R-:W-:Y:S05]  /*4fe0*/  @P0 BRA `(.L_x_85) ;  /* 0x0000000400580947 */ /* 0x000fea0003800000 */
[----:B------:R-:W0:Y:S01]  /*4ff0*/  S2R R18, SR_CTAID.X ;  /* 0x0000000000127919 */ /* 0x000e220000002500 */
[----:B------:R-:W-:Y:S01]  /*5000*/  ULDC.64 UR4, c[0x0][0x628] ;  /* 0x00018a0000047ab9 */ /* 0x000fe20000000a00 */
[----:B------:R-:W-:Y:S01]  /*5010*/  ULDC UR7, c[0x0][0x630] ;  /* 0x00018c0000077ab9 */ /* 0x000fe20000000800 */
[----:B------:R-:W-:Y:S01]  /*5020*/  ISETP.NE.U32.AND P0, PT, RZ, UR4, PT ;  /* 0x00000004ff007c0c */ /* 0x000fe2000bf05070 */
[----:B------:R-:W1:Y:S01]  /*5030*/  S2R R19, SR_CTAID.Y ;  /* 0x0000000000137919 */ /* 0x000e620000002600 */
[----:B------:R-:W-:Y:S01]  /*5040*/  ULDC UR8, c[0x0][0x150] ;  /* 0x0000540000087ab9 */ /* 0x000fe20000000800 */
[----:B------:R-:W-:Y:S01]  /*5050*/  IMAD.MOV.U32 R2, RZ, RZ, R6 ;  /* 0x000000ffff027224 */ /* 0x000fe200078e0006 */
[----:B------:R-:W-:Y:S01]  /*5060*/  ISETP.NE.AND.EX P0, PT, RZ, UR5, PT, P0 ;  /* 0x00000005ff007c0c */ /* 0x000fe2000bf05300 */
[----:B------:R-:W-:Y:S01]  /*5070*/  IMAD.MOV.U32 R3, RZ, RZ, R7 ;  /* 0x000000ffff037224 */ /* 0x000fe200078e0007 */
[----:B0-----:R-:W-:-:S11]  /*5080*/  I2FP.F32.U32 R20, R18 ;  /* 0x0000001200147245 */ /* 0x001fd60000201000 */
[----:B------:R-:W-:Y:S05]  /*5090*/  @!P0 BRA `(.L_x_86) ;  /* 0x0000000000288947 */ /* 0x000fea0003800000 */
[----:B------:R-:W-:Y:S02]  /*50a0*/  ULDC UR6, c[0x0][0x634] ;  /* 0x00018d0000067ab9 */ /* 0x000fe40000000800 */
[----:B------:R-:W-:-:S05]  /*50b0*/  IADD3 R3, P0, R6, UR6, RZ ;  /* 0x0000000606037c10 */ /* 0x000fca000ff1e0ff */
[----:B------:R-:W-:-:S04]  /*50c0*/  IMAD.X R21, RZ, RZ, R7, P0 ;  /* 0x000000ffff157224 */ /* 0x000fc800000e0607 */
[----:B------:R-:W-:-:S04]  /*50d0*/  IMAD.WIDE.U32 R4, R21, UR4, RZ ;  /* 0x0000000415047c25 */ /* 0x000fc8000f8e00ff */
[----:B------:R-:W-:-:S04]  /*50e0*/  IMAD.WIDE.U32 R4, P0, R3, UR5, R4 ;  /* 0x0000000503047c25 */ /* 0x000fc8000f800004 */
[----:B------:R-:W-:-:S04]  /*50f0*/  IMAD.WIDE.U32 R2, R3, UR4, RZ ;  /* 0x0000000403027c25 */ /* 0x000fc8000f8e00ff */
[----:B------:R-:W-:Y:S01]  /*5100*/  IMAD.MOV.U32 R2, RZ, RZ, R5 ;  /* 0x000000ffff027224 */ /* 0x000fe200078e0005 */
[----:B------:R-:W-:Y:S01]  /*5110*/  IADD3 RZ, P1, R3, R4, RZ ;  /* 0x0000000403ff7210 */ /* 0x000fe20007f3e0ff */
[----:B------:R-:W-:-:S04]  /*5120*/  IMAD.X R3, RZ, RZ, RZ, P0 ;  /* 0x000000ffff037224 */ /* 0x000fc800000e06ff */
[----:B------:R-:W-:-:S08]  /*5130*/  IMAD.WIDE.U32.X R2, R21, UR5, R2, P1 ;  /* 0x0000000515027c25 */ /* 0x000fd000088e0402 */
.L_x_86:
[--C-:B------:R-:W-:Y:S01]  /*5140*/  SHF.R.U64 R16, R2, UR7, R3.reuse ;  /* 0x0000000702107c19 */ /* 0x100fe20008001203 */
[----:B------:R-:W-:Y:S01]  /*5150*/  FMUL R20, R20, UR8 ;  /* 0x0000000814147c20 */ /* 0x000fe20008400000 */
[----:B------:R-:W-:Y:S01]  /*5160*/  SHF.R.U32.HI R2, RZ, UR7, R3 ;  /* 0x00000007ff027c19 */ /* 0x000fe20008011603 */
[----:B------:R-:W0:Y:S01]  /*5170*/  LDC R23, c[0x0][0x144] ;  /* 0x00005100ff177b82 */ /* 0x000e220000000800 */
[----:B------:R-:W-:Y:S01]  /*5180*/  IADD3 R21, P0, RZ, -R16, RZ ;  /* 0x80000010ff157210 */ /* 0x000fe20007f1e0ff */
[----:B------:R-:W-:Y:S01]  /*5190*/  ULDC UR6, c[0x0][0x154] ;  /* 0x0000550000067ab9 */ /* 0x000fe20000000800 */
[----:B-1----:R-:W-:Y:S01]  /*51a0*/  I2FP.F32.U32 R3, R19 ;  /* 0x0000001300037245 */ /* 0x002fe20000201000 */
[----:B------:R-:W1:Y:S01]  /*51b0*/  F2I.U32.TRUNC.NTZ R20, R20 ;  /* 0x0000001400147305 */ /* 0x000e62000020f000 */
[----:B------:R-:W-:Y:S01]  /*51c0*/  ULDC.64 UR4, c[0x0][0x620] ;  /* 0x0001880000047ab9 */ /* 0x000fe20000000a00 */
[----:B------:R-:W-:Y:S02]  /*51d0*/  IMAD.X R2, RZ, RZ, ~R2, P0 ;  /* 0x000000ffff027224 */ /* 0x000fe400000e0e02 */
[----:B------:R-:W-:Y:S01]  /*51e0*/  FMUL R4, R3, UR6 ;  /* 0x0000000603047c20 */ /* 0x000fe20008400000 */
[----:B------:R-:W2:Y:S01]  /*51f0*/  LDC R22, c[0x0][0x148] ;  /* 0x00005200ff167b82 */ /* 0x000ea20000000800 */
[----:B------:R-:W-:Y:S01]  /*5200*/  IMAD R2, R2, UR4, RZ ;  /* 0x0000000402027c24 */ /* 0x000fe2000f8e02ff */
[----:B------:R-:W-:Y:S01]  /*5210*/  ULDC.64 UR6, c[0x0][0x640] ;  /* 0x0001900000067ab9 */ /* 0x000fe20000000a00 */
[----:B------:R-:W-:Y:S01]  /*5220*/  IMAD.MOV.U32 R3, RZ, RZ, R7 ;  /* 0x000000ffff037224 */ /* 0x000fe200078e0007 */
[----:B------:R-:W-:Y:S01]  /*5230*/  ISETP.NE.U32.AND P0, PT, RZ, UR6, PT ;  /* 0x00000006ff007c0c */ /* 0x000fe2000bf05070 */
[----:B------:R-:W3:Y:S01]  /*5240*/  F2I.U32.TRUNC.NTZ R4, R4 ;  /* 0x0000000400047305 */ /* 0x000ee2000020f000 */
[----:B------:R-:W-:-:S02]  /*5250*/  IMAD R5, R21, UR5, R2 ;  /* 0x0000000515057c24 */ /* 0x000fc4000f8e0202 */
[----:B------:R-:W-:Y:S01]  /*5260*/  IMAD.MOV.U32 R2, RZ, RZ, R6 ;  /* 0x000000ffff027224 */ /* 0x000fe200078e0006 */
[----:B------:R-:W-:Y:S01]  /*5270*/  ISETP.NE.AND.EX P0, PT, RZ, UR7, PT, P0 ;  /* 0x00000007ff007c0c */ /* 0x000fe2000bf05300 */
[----:B-1----:R-:W-:Y:S02]  /*5280*/  IMAD.MOV R20, RZ, RZ, -R20 ;  /* 0x000000ffff147224 */ /* 0x002fe400078e0a14 */
[----:B------:R-:W-:Y:S01]  /*5290*/  IMAD.WIDE.U32 R2, R21, UR4, R2 ;  /* 0x0000000415027c25 */ /* 0x000fe2000f8e0002 */
[----:B------:R-:W-:-:S03]  /*52a0*/  ULDC UR4, c[0x0][0x618] ;  /* 0x0001860000047ab9 */ /* 0x000fc60000000800 */
[----:B------:R-:W-:Y:S02]  /*52b0*/  IMAD.IADD R3, R3, 0x1, R5 ;  /* 0x0000000103037824 */ /* 0x000fe400078e0205 */
[----:B0-----:R-:W-:-:S03]  /*52c0*/  IMAD R18, R23, R20, R18 ;  /* 0x0000001417127224 */ /* 0x001fc600078e0212 */
[--C-:B------:R-:W-:Y:S01]  /*52d0*/  SHF.R.U64 R20, R2, UR4, R3.reuse ;  /* 0x0000000402147c19 */ /* 0x100fe20008001203 */
[----:B---3--:R-:W-:Y:S01]  /*52e0*/  IMAD.MOV R2, RZ, RZ, -R4 ;  /* 0x000000ffff027224 */ /* 0x008fe200078e0a04 */
[----:B------:R-:W-:Y:S01]  /*52f0*/  SHF.R.U32.HI R3, RZ, UR4, R3 ;  /* 0x00000004ff037c19 */ /* 0x000fe20008011603 */
[----:B------:R-:W-:Y:S02]  /*5300*/  ULDC UR4, c[0x0][0x608] ;  /* 0x0001820000047ab9 */ /* 0x000fe40000000800 */
[----:B--2---:R-:W-:Y:S01]  /*5310*/  @P3 IMAD R18, R22, R2, R19 ;  /* 0x0000000216123224 */ /* 0x004fe200078e0213 */
[--C-:B------:R-:W-:Y:S02]  /*5320*/  SHF.R.U64 R22, R20, UR4, R3.reuse ;  /* 0x0000000414167c19 */ /* 0x100fe40008001203 */
[----:B------:R-:W-:Y:S01]  /*5330*/  SHF.R.U32.HI R3, RZ, UR4, R3 ;  /* 0x00000004ff037c19 */ /* 0x000fe20008011603 */
[----:B------:R-:W-:-:S03]  /*5340*/  ULDC UR4, c[0x0][0x658] ;  /* 0x0001960000047ab9 */ /* 0x000fc60000000800 */
[--C-:B------:R-:W-:Y:S02]  /*5350*/  SHF.R.U64 R19, R22, UR4, R3.reuse ;  /* 0x0000000416137c19 */ /* 0x100fe40008001203 */
[----:B------:R-:W-:-:S03]  /*5360*/  SHF.R.U32.HI R21, RZ, UR4, R3 ;  /* 0x00000004ff157c19 */ /* 0x000fc60008011603 */
[----:B------:R-:W-:Y:S02]  /*5370*/  IMAD.MOV.U32 R4, RZ, RZ, R19 ;  /* 0x000000ffff047224 */ /* 0x000fe400078e0013 */
[----:B------:R-:W-:Y:S01]  /*5380*/  IMAD.MOV.U32 R3, RZ, RZ, R21 ;  /* 0x000000ffff037224 */ /* 0x000fe200078e0015 */
[----:B------:R-:W-:Y:S06]  /*5390*/  @!P0 BRA `(.L_x_87) ;  /* 0x00000000002c8947 */ /* 0x000fec0003800000 */
        /* <DEDUP_REMOVED lines=9> */
[----:B------:R-:W-:-:S04]  /*5430*/  IMAD.WIDE.U32.X R2, R21, UR7, R2, P1 ;  /* 0x0000000715027c25 */ /* 0x000fc800088e0402 */
[----:B------:R-:W-:-:S07]  /*5440*/  IMAD.MOV.U32 R4, RZ, RZ, R2 ;  /* 0x000000ffff047224 */ /* 0x000fce00078e0002 */
.L_x_87:
[----:B------:R-:W-:Y:S01]  /*5450*/  ULDC UR4, c[0x0][0x648] ;  /* 0x0001920000047ab9 */ /* 0x000fe20000000800 */
[----:B------:R-:W-:Y:S01]  /*5460*/  LOP3.LUT R2, R22, UR17, RZ, 0xc0, !PT ;  /* 0x0000001116027c12 */ /* 0x000fe2000f8ec0ff */
[----:B------:R-:W-:Y:S01]  /*5470*/  ULDC UR5, c[0x0][0x610] ;  /* 0x0001840000057ab9 */ /* 0x000fe20000000800 */
[----:B------:R-:W-:Y:S01]  /*5480*/  SHF.R.U64 R3, R4, UR4, R3 ;  /* 0x0000000404037c19 */ /* 0x000fe20008001203 */
[----:B------:R-:W-:Y:S01]  /*5490*/  ULDC UR4, c[0x0][0x638] ;  /* 0x00018e0000047ab9 */ /* 0x000fe20000000800 */
[----:B------:R-:W-:-:S03]  /*54a0*/  LOP3.LUT R5, R20, UR16, RZ, 0xc0, !PT ;  /* 0x0000001014057c12 */ /* 0x000fc6000f8ec0ff */
[----:B------:R-:W-:Y:S02]  /*54b0*/  IMAD.MOV R4, RZ, RZ, -R3 ;  /* 0x000000ffff047224 */ /* 0x000fe400078e0a03 */
[----:B------:R-:W-:Y:S02]  /*54c0*/  IMAD R3, R3, UR18, R2 ;  /* 0x0000001203037c24 */ /* 0x000fe4000f8e0202 */
[----:B------:R-:W-:Y:S01]  /*54d0*/  IMAD R2, R4, UR4, R19 ;  /* 0x0000000404027c24 */ /* 0x000fe2000f8e0213 */
[----:B------:R-:W-:Y:S01]  /*54e0*/  ULDC UR4, c[0x0][0x600] ;  /* 0x0001800000047ab9 */ /* 0x000fe20000000800 */
[----:B------:R-:W-:Y:S02]  /*54f0*/  IMAD R19, R3, UR5, R18 ;  /* 0x0000000503137c24 */ /* 0x000fe4000f8e0212 */
[----:B------:R-:W-:Y:S02]  /*5500*/  IMAD R4, R2, UR4, R5 ;  /* 0x0000000402047c24 */ /* 0x000fe4000f8e0205 */
[----:B------:R-:W-:-:S03]  /*5510*/  IMAD.MOV.U32 R3, RZ, RZ, 0x1 ;  /* 0x00000001ff037424 */ /* 0x000fc600078e00ff */
[----:B------:R-:W-:Y:S02]  /*5520*/  SEL R18, R4, R19, !P3 ;  /* 0x0000001304127207 */ /* 0x000fe40005800000 */
[----:B------:R-:W-:Y:S02]  /*5530*/  PRMT R2, R3, 0x7610, R2 ;  /* 0x0000761003027816 */ /* 0x000fe40000000002 */
[----:B------:R-:W-:-:S07]  /*5540*/  SEL R19, R19, R4, !P3 ;  /* 0x0000000413137207 */ /* 0x000fce0005800000 */
.L_x_85:
[----:B------:R-:W-:Y:S05]  /*5550*/  BSYNC B1 ;  /* 0x0000000000017941 */ /* 0x000fea0003800000 */
.L_x_84:
[----:B------:R-:W-:-:S13]  /*5560*/  LOP3.LUT P0, RZ, R2, 0xff, RZ, 0xc0, !PT ;  /* 0x000000ff02ff7812 */ /* 0x000fda000780c0ff */
[----:B------:R-:W-:Y:S05]  /*5570*/  @P0 BRA `(.L_x_88) ;  /* 0xfffffff4003c0947 */ /* 0x000fea000383ffff */
[----:B------:R-:W-:Y:S05]  /*5580*/  BSYNC B0 ;  /* 0x0000000000007941 */ /* 0x000fea0003800000 */
.L_x_77:
[----:B------:R-:W-:-:S03]  /*5590*/  UMOV UR4, 0xffffffff ;  /* 0xffffffff00047882 */ /* 0x000fc60000000000 */
[----:B------:R-:W-:Y:S05]  /*55a0*/  BRA.DIV UR4, `(.L_x_89) ;  /* 0x0000000604647947 */ /* 0x000fea000b800000 */
[----:B------:R-:W-:-:S13]  /*55b0*/  ELECT P0, URZ, PT ;  /* 0x00000000003f782f */ /* 0x000fda0003800000 */
.L_x_105:
[----:B------:R-:W-:Y:S04]  /*55c0*/  BSSY B0, `(.L_x_90) ;  /* 0x000003d000007945 */ /* 0x000fe80003800000 */
[----:B------:R-:W-:Y:S05]  /*55d0*/  @!P0 BRA `(.L_x_91) ;  /* 0x0000000000ec8947 */ /* 0x000fea0003800000 */
[----:B------:R-:W-:-:S04]  /*55e0*/  LOP3.LUT R0, R0, 0x2, RZ, 0xfc, !PT ;  /* 0x0000000200007812 */ /* 0x000fc800078efcff */
[----:B------:R-:W-:-:S13]  /*55f0*/  ISETP.NE.AND P0, PT, R0, 0x3, PT ;  /* 0x000000030000780c */ /* 0x000fda0003f05270 */
[----:B------:R-:W-:Y:S05]  /*5600*/  @!P0 BRA `(.L_x_92) ;  /* 0x0000000000048947 */ /* 0x000fea0003800000 */
[----:B------:R-:W-:Y:S01]  /*5610*/  BPT.TRAP 0x1 ;  /* 0x000000040000795c */ /* 0x000fe20000300000 */
.L_x_92:
[----:B------:R-:W0:Y:S01]  /*5620*/  S2R R3, SR_CgaCtaId ;  /* 0x0000000000037919 */ /* 0x000e220000008800 */
[----:B------:R-:W-:Y:S02]  /*5630*/  MOV R0, 0x400 ;  /* 0x0000040000007802 */ /* 0x000fe40000000f00 */
[----:B------:R-:W-:Y:S02]  /*5640*/  SHF.L.U32 R2, R8, 0x1f, RZ ;  /* 0x0000001f08027819 */ /* 0x000fe400000006ff */
[----:B0-----:R-:W-:-:S05]  /*5650*/  LEA R0, R3, R0, 0x18 ;  /* 0x0000000003007211 */ /* 0x001fca00078ec0ff */
[----:B------:R-:W-:-:S04]  /*5660*/  VIADD R0, R0, 0x30 ;  /* 0x0000003000007836 */ /* 0x000fc80000000000 */
[C---:B------:R-:W-:Y:S02]  /*5670*/  IMAD R5, R17.reuse, 0x8, R0 ;  /* 0x0000000811057824 */ /* 0x040fe400078e0200 */
[----:B------:R-:W-:Y:S02]  /*5680*/  VIADD R17, R17, 0x1 ;  /* 0x0000000111117836 */ /* 0x000fe40000000000 */
[----:B------:R-:W0:Y:S03]  /*5690*/  SYNCS.PHASECHK.TRANS64.TRYWAIT P0, [R5+URZ], R2 ;  /* 0x00000002050075a7 */ /* 0x000e26000800017f */
[----:B------:R-:W-:-:S04]  /*56a0*/  ISETP.NE.AND P1, PT, R17, 0x6, PT ;  /* 0x000000061100780c */ /* 0x000fc80003f25270 */
[----:B------:R-:W-:Y:S02]  /*56b0*/  SEL R3, RZ, 0x1, P1 ;  /* 0x00000001ff037807 */ /* 0x000fe40000800000 */
[----:B------:R-:W-:Y:S02]  /*56c0*/  SEL R17, R17, RZ, P1 ;  /* 0x000000ff11117207 */ /* 0x000fe40000800000 */
[----:B------:R-:W-:-:S03]  /*56d0*/  LOP3.LUT R8, R8, R3, RZ, 0x3c, !PT ;  /* 0x0000000308087212 */ /* 0x000fc600078e3cff */
[----:B------:R-:W-:Y:S01]  /*56e0*/  IMAD R7, R17, 0x8, R0 ;  /* 0x0000000811077824 */ /* 0x000fe200078e0200 */
[----:B------:R-:W-:Y:S01]  /*56f0*/  SHF.L.U32 R4, R8, 0x1f, RZ ;  /* 0x0000001f08047819 */ /* 0x000fe200000006ff */
[----:B0-----:R-:W-:Y:S06]  /*5700*/  @!P0 BRA `(.L_x_93) ;  /* 0x00000004002c8947 */ /* 0x001fec0003800000 */
.L_x_106:
[----:B------:R-:W1:Y:S01]  /*5710*/  SYNCS.PHASECHK.TRANS64.TRYWAIT P0, [R7+URZ], R4 ;  /* 0x00000004070075a7 */ /* 0x000e62000800017f */
[----:B0-----:R-:W-:-:S05]  /*5720*/  VIADD R2, R17, 0x1 ;  /* 0x0000000111027836 */ /* 0x001fca0000000000 */
[----:B------:R-:W-:-:S04]  /*5730*/  ISETP.NE.AND P1, PT, R2, 0x6, PT ;  /* 0x000000060200780c */ /* 0x000fc80003f25270 */
[----:B------:R-:W-:Y:S02]  /*5740*/  SEL R3, RZ, 0x1, P1 ;  /* 0x00000001ff037807 */ /* 0x000fe40000800000 */
[----:B------:R-:W-:Y:S02]  /*5750*/  SEL R9, R2, RZ, P1 ;  /* 0x000000ff02097207 */ /* 0x000fe40000800000 */
[----:B------:R-:W-:-:S03]  /*5760*/  LOP3.LUT R8, R8, R3, RZ, 0x3c, !PT ;  /* 0x0000000308087212 */ /* 0x000fc600078e3cff */
[----:B------:R-:W-:Y:S01]  /*5770*/  IMAD R6, R9, 0x8, R0 ;  /* 0x0000000809067824 */ /* 0x000fe200078e0200 */
[----:B------:R-:W-:Y:S01]  /*5780*/  SHF.L.U32 R5, R8, 0x1f, RZ ;  /* 0x0000001f08057819 */ /* 0x000fe200000006ff */
[----:B-1----:R-:W-:Y:S06]  /*5790*/  @!P0 BRA `(.L_x_94) ;  /* 0x00000004001c8947 */ /* 0x002fec0003800000 */
.L_x_107:
[----:B------:R-:W1:Y:S01]  /*57a0*/  SYNCS.PHASECHK.TRANS64.TRYWAIT P0, [R6+URZ], R5 ;  /* 0x00000005060075a7 */ /* 0x000e62000800017f */
[----:B------:R-:W-:-:S05]  /*57b0*/  VIADD R2, R9, 0x1 ;  /* 0x0000000109027836 */ /* 0x000fca0000000000 */
[----:B------:R-:W-:-:S04]  /*57c0*/  ISETP.NE.AND P1, PT, R2, 0x6, PT ;  /* 0x000000060200780c */ /* 0x000fc80003f25270 */
[----:B------:R-:W-:Y:S02]  /*57d0*/  SEL R3, RZ, 0x1, P1 ;  /* 0x00000001ff037807 */ /* 0x000fe40000800000 */
[----:B0-----:R-:W-:Y:S02]  /*57e0*/  SEL R7, R2, RZ, P1 ;  /* 0x000000ff02077207 */ /* 0x001fe40000800000 */
[----:B------:R-:W-:-:S03]  /*57f0*/  LOP3.LUT R8, R8, R3, RZ, 0x3c, !PT ;  /* 0x0000000308087212 */ /* 0x000fc600078e3cff */
[----:B------:R-:W-:Y:S01]  /*5800*/  IMAD R9, R7, 0x8, R0 ;  /* 0x0000000807097824 */ /* 0x000fe200078e0200 */
[----:B------:R-:W-:Y:S01]  /*5810*/  SHF.L.U32 R4, R8, 0x1f, RZ ;  /* 0x0000001f08047819 */ /* 0x000fe200000006ff */
[----:B-1----:R-:W-:Y:S06]  /*5820*/  @!P0 BRA `(.L_x_95) ;  /* 0x00000004000c8947 */ /* 0x002fec0003800000 */
.L_x_108:
[----:B------:R-:W1:Y:S01]  /*5830*/  SYNCS.PHASECHK.TRANS64.TRYWAIT P0, [R9+URZ], R4 ;  /* 0x00000004090075a7 */ /* 0x000e62000800017f */
[----:B------:R-:W-:-:S05]  /*5840*/  VIADD R2, R7, 0x1 ;  /* 0x0000000107027836 */ /* 0x000fca0000000000 */
[----:B------:R-:W-:-:S04]  /*5850*/  ISETP.NE.AND P1, PT, R2, 0x6, PT ;  /* 0x000000060200780c */ /* 0x000fc80003f25270 */
[----:B------:R-:W-:Y:S02]  /*5860*/  SEL R3, RZ, 0x1, P1 ;  /* 0x00000001ff037807 */ /* 0x000fe40000800000 */
[----:B------:R-:W-:Y:S02]  /*5870*/  SEL R7, R2, RZ, P1 ;  /* 0x000000ff02077207 */ /* 0x000fe40000800000 */
[----:B------:R-:W-:-:S03]  /*5880*/  LOP3.LUT R11, R8, R3, RZ, 0x3c, !PT ;  /* 0x00000003080b7212 */ /* 0x000fc600078e3cff */
[----:B0-----:R-:W-:Y:S01]  /*5890*/  IMAD R6, R7, 0x8, R0 ;  /* 0x0000000807067824 */ /* 0x001fe200078e0200 */
[----:B------:R-:W-:Y:S01]  /*58a0*/  SHF.L.U32 R5, R11, 0x1f, RZ ;  /* 0x0000001f0b057819 */ /* 0x000fe200000006ff */
[----:B-1----:R-:W-:Y:S06]  /*58b0*/  @!P0 BRA `(.L_x_96) ;  /* 0x0000000000fc8947 */ /* 0x002fec0003800000 */
.L_x_109:
[----:B------:R-:W1:Y:S01]  /*58c0*/  SYNCS.PHASECHK.TRANS64.TRYWAIT P0, [R6+URZ], R5 ;  /* 0x00000005060075a7 */ /* 0x000e62000800017f */
[----:B------:R-:W-:-:S05]  /*58d0*/  VIADD R2, R7, 0x1 ;  /* 0x0000000107027836 */ /* 0x000fca0000000000 */
[----:B------:R-:W-:-:S04]  /*58e0*/  ISETP.NE.AND P1, PT, R2, 0x6, PT ;  /* 0x000000060200780c */ /* 0x000fc80003f25270 */
[----:B0-----:R-:W-:Y:S02]  /*58f0*/  SEL R4, RZ, 0x1, P1 ;  /* 0x00000001ff047807 */ /* 0x001fe40000800000 */
[----:B------:R-:W-:Y:S02]  /*5900*/  SEL R3, R2, RZ, P1 ;  /* 0x000000ff02037207 */ /* 0x000fe40000800000 */
[----:B------:R-:W-:Y:S01]  /*5910*/  LOP3.LUT R4, R11, R4, RZ, 0x3c, !PT ;  /* 0x000000040b047212 */ /* 0x000fe200078e3cff */
[----:B-1----:R-:W-:Y:S06]  /*5920*/  @!P0 BRA `(.L_x_97) ;  /* 0x0000000000f48947 */ /* 0x002fec0003800000 */
.L_x_110:
[----:B------:R-:W-:Y:S01]  /*5930*/  IMAD R3, R3, 0x8, R0 ;  /* 0x0000000803037824 */ /* 0x000fe200078e0200 */
[----:B------:R-:W-:-:S07]  /*5940*/  SHF.L.U32 R0, R4, 0x1f, RZ ;  /* 0x0000001f04007819 */ /* 0x000fce00000006ff */
.L_x_98:
[----:B-1----:R1:W2:Y:S02]  /*5950*/  SYNCS.PHASECHK.TRANS64.TRYWAIT P0, [R3+URZ], R0 ;  /* 0x00000000030075a7 */ /* 0x0022a4000800017f */
[----:B--2---:R-:W-:Y:S05]  /*5960*/  @!P0 NANOSLEEP.SYNCS 0x989680 ;  /* 0x009896800000895d */ /* 0x004fea0003900000 */
[----:B------:R-:W2:Y:S02]  /*5970*/  @!P0 SYNCS.PHASECHK.TRANS64 P0, [R3+URZ], R0 ;  /* 0x00000000030085a7 */ /* 0x000ea4000800007f */
[----:B--2---:R-:W-:Y:S05]  /*5980*/  @!P0 BRA `(.L_x_98) ;  /* 0xfffffffc00f08947 */ /* 0x004fea000383ffff */
.L_x_91:
[----:B------:R-:W-:Y:S05]  /*5990*/  BSYNC B0 ;  /* 0x0000000000007941 */ /* 0x000fea0003800000 */
.L_x_90:
[----:B------:R-:W-:Y:S05]  /*59a0*/  EXIT ;  /* 0x000000000000794d */ /* 0x000fea0003800000 */
.L_x_21:
[----:B-1----:R-:W-:-:S04]  /*59b0*/  IMAD.U32 R13, RZ, RZ, UR6 ;  /* 0x00000006ff0d7e24 */ /* 0x002fc8000f8e00ff */
[----:B------:R1:W2:Y:S03]  /*59c0*/  SYNCS.PHASECHK.TRANS64.TRYWAIT P0, [R13+URZ], R12 ;  /* 0x0000000c0d0075a7 */ /* 0x0002a6000800017f */
[----:B--2---:R-:W-:Y:S05]  /*59d0*/  @!P0 NANOSLEEP.SYNCS 0x989680 ;  /* 0x009896800000895d */ /* 0x004fea0003900000 */
[----:B------:R-:W2:Y:S02]  /*59e0*/  @!P0 SYNCS.PHASECHK.TRANS64 P0, [R13+URZ], R12 ;  /* 0x0000000c0d0085a7 */ /* 0x000ea4000800007f */
[----:B--2---:R-:W-:Y:S05]  /*59f0*/  @!P0 BRA `(.L_x_21) ;  /* 0xfffffffc00ec8947 */ /* 0x004fea000383ffff */
[----:B------:R-:W-:Y:S05]  /*5a00*/  BRA `(.L_x_20) ;  /* 0xffffffbc00647947 */ /* 0x000fea000383ffff */
.L_x_27:
[----:B-1----:R-:W-:-:S04]  /*5a10*/  IMAD.U32 R59, RZ, RZ, UR15 ;  /* 0x0000000fff3b7e24 */ /* 0x002fc8000f8e00ff */
[----:B------:R1:W2:Y:S03]  /*5a20*/  SYNCS.PHASECHK.TRANS64.TRYWAIT P0, [R59+URZ], R56 ;  /* 0x000000383b0075a7 */ /* 0x0002a6000800017f */
[----:B--2---:R-:W-:Y:S05]  /*5a30*/  @!P0 NANOSLEEP.SYNCS 0x989680 ;  /* 0x009896800000895d */ /* 0x004fea0003900000 */
[----:B------:R-:W2:Y:S02]  /*5a40*/  @!P0 SYNCS.PHASECHK.TRANS64 P0, [R59+URZ], R56 ;  /* 0x000000383b0085a7 */ /* 0x000ea4000800007f */
[----:B--2---:R-:W-:Y:S05]  /*5a50*/  @!P0 BRA `(.L_x_27) ;  /* 0xfffffffc00ec8947 */ /* 0x004fea000383ffff */
[----:B------:R-:W-:Y:S05]  /*5a60*/  BRA `(.L_x_26) ;  /* 0xffffffc000e87947 */ /* 0x000fea000383ffff */
.L_x_78:
[----:B------:R-:W-:Y:S01]  /*5a70*/  BSSY B1, `(.L_x_99) ;  /* 0x0000006000017945 */ /* 0x000fe20003800000 */
[----:B------:R-:W-:-:S07]  /*5a80*/  IMAD.MOV.U32 R2, RZ, RZ, -0x1 ;  /* 0xffffffffff027424 */ /* 0x000fce00078e00ff */
[----:B------:R-:W-:Y:S05]  /*5a90*/  WARPSYNC.COLLECTIVE R2, `(.L_x_100) ;  /* 0x00000000020c7348 */ /* 0x000fea0003c00000 */
[----:B------:R-:W-:Y:S02]  /*5aa0*/  ELECT P0, UR62, PT ;  /* 0x00000000003e782f */ /* 0x000fe40003800000 */
[----:B------:R-:W-:Y:S01]  /*5ab0*/  MOV R2, UR62 ;  /* 0x0000003e00027c02 */ /* 0x000fe20008000f00 */
[----:B------:R-:W-:Y:S10]  /*5ac0*/  ENDCOLLECTIVE ;  /* 0x000000000000791b */ /* 0x000ff40003800000 */
.L_x_100:
[----:B------:R-:W-:Y:S05]  /*5ad0*/  BSYNC B1 ;  /* 0x0000000000017941 */ /* 0x000fea0003800000 */
.L_x_99:
[----:B------:R-:W-:Y:S05]  /*5ae0*/  BRA `(.L_x_101) ;  /* 0xffffffec00ec7947 */ /* 0x000fea000383ffff */
.L_x_81:
[----:B0-----:R0:W1:Y:S02]  /*5af0*/  SYNCS.PHASECHK.TRANS64.TRYWAIT P0, [R21+URZ+0x30], R4 ;  /* 0x00003004150075a7 */ /* 0x001064000800017f */
[----:B-1----:R-:W-:Y:S05]  /*5b00*/  @!P0 NANOSLEEP.SYNCS 0x989680 ;  /* 0x009896800000895d */ /* 0x002fea0003900000 */
[----:B------:R-:W1:Y:S02]  /*5b10*/  @!P0 SYNCS.PHASECHK.TRANS64 P0, [R21+URZ+0x30], R4 ;  /* 0x00003004150085a7 */ /* 0x000e64000800007f */
[----:B-1----:R-:W-:Y:S05]  /*5b20*/  @!P0 BRA `(.L_x_81) ;  /* 0xfffffffc00f08947 */ /* 0x002fea000383ffff */
[----:B------:R-:W-:Y:S05]  /*5b30*/  BRA `(.L_x_102) ;  /* 0xfffffff000247947 */ /* 0x000fea000383ffff */
.L_x_89:
[----:B------:R-:W-:Y:S01]  /*5b40*/  BSSY B0, `(.L_x_103) ;  /* 0x0000006000007945 */ /* 0x000fe20003800000 */
[----:B------:R-:W-:-:S07]  /*5b50*/  IMAD.MOV.U32 R2, RZ, RZ, -0x1 ;  /* 0xffffffffff027424 */ /* 0x000fce00078e00ff */
[----:B------:R-:W-:Y:S05]  /*5b60*/  WARPSYNC.COLLECTIVE R2, `(.L_x_104) ;  /* 0x00000000020c7348 */ /* 0x000fea0003c00000 */
[----:B------:R-:W-:Y:S02]  /*5b70*/  ELECT P0, UR62, PT ;  /* 0x00000000003e782f */ /* 0x000fe40003800000 */
[----:B------:R-:W-:Y:S01]  /*5b80*/  MOV R2, UR62 ;  /* 0x0000003e00027c02 */ /* 0x000fe20008000f00 */
[----:B------:R-:W-:Y:S10]  /*5b90*/  ENDCOLLECTIVE ;  /* 0x000000000000791b */ /* 0x000ff40003800000 */
.L_x_104:
[----:B------:R-:W-:Y:S05]  /*5ba0*/  BSYNC B0 ;  /* 0x0000000000007941 */ /* 0x000fea0003800000 */
.L_x_103:
[----:B------:R-:W-:Y:S05]  /*5bb0*/  BRA `(.L_x_105) ;  /* 0xfffffff800807947 */ /* 0x000fea000383ffff */
.L_x_93:
[----:B0-----:R0:W1:Y:S02]  /*5bc0*/  SYNCS.PHASECHK.TRANS64.TRYWAIT P0, [R5+URZ], R2 ;  /* 0x00000002050075a7 */ /* 0x001064000800017f */
[----:B-1----:R-:W-:Y:S05]  /*5bd0*/  @!P0 NANOSLEEP.SYNCS 0x989680 ;  /* 0x009896800000895d */ /* 0x002fea0003900000 */
[----:B------:R-:W1:Y:S02]  /*5be0*/  @!P0 SYNCS.PHASECHK.TRANS64 P0, [R5+URZ], R2 ;  /* 0x00000002050085a7 */ /* 0x000e64000800007f */
[----:B-1----:R-:W-:Y:S05]  /*5bf0*/  @!P0 BRA `(.L_x_93) ;  /* 0xfffffffc00f08947 */ /* 0x002fea000383ffff */
[----:B------:R-:W-:Y:S05]  /*5c00*/  BRA `(.L_x_106) ;  /* 0xfffffff800c07947 */ /* 0x000fea000383ffff */
.L_x_94:
[----:B0-----:R0:W1:Y:S02]  /*5c10*/  SYNCS.PHASECHK.TRANS64.TRYWAIT P0, [R7+URZ], R4 ;  /* 0x00000004070075a7 */ /* 0x001064000800017f */
[----:B-1----:R-:W-:Y:S05]  /*5c20*/  @!P0 NANOSLEEP.SYNCS 0x989680 ;  /* 0x009896800000895d */ /* 0x002fea0003900000 */
[----:B------:R-:W1:Y:S02]  /*5c30*/  @!P0 SYNCS.PHASECHK.TRANS64 P0, [R7+URZ], R4 ;  /* 0x00000004070085a7 */ /* 0x000e64000800007f */
[----:B-1----:R-:W-:Y:S05]  /*5c40*/  @!P0 BRA `(.L_x_94) ;  /* 0xfffffffc00f08947 */ /* 0x002fea000383ffff */
[----:B------:R-:W-:Y:S05]  /*5c50*/  BRA `(.L_x_107) ;  /* 0xfffffff800d07947 */ /* 0x000fea000383ffff */
.L_x_95:
[----:B0-----:R0:W1:Y:S02]  /*5c60*/  SYNCS.PHASECHK.TRANS64.TRYWAIT P0, [R6+URZ], R5 ;  /* 0x00000005060075a7 */ /* 0x001064000800017f */
[----:B-1----:R-:W-:Y:S05]  /*5c70*/  @!P0 NANOSLEEP.SYNCS 0x989680 ;  /* 0x009896800000895d */ /* 0x002fea0003900000 */
[----:B------:R-:W1:Y:S02]  /*5c80*/  @!P0 SYNCS.PHASECHK.TRANS64 P0, [R6+URZ], R5 ;  /* 0x00000005060085a7 */ /* 0x000e64000800007f */
[----:B-1----:R-:W-:Y:S05]  /*5c90*/  @!P0 BRA `(.L_x_95) ;  /* 0xfffffffc00f08947 */ /* 0x002fea000383ffff */
[----:B------:R-:W-:Y:S05]  /*5ca0*/  BRA `(.L_x_108) ;  /* 0xfffffff800e07947 */ /* 0x000fea000383ffff */
.L_x_96:
[----:B0-----:R0:W1:Y:S02]  /*5cb0*/  SYNCS.PHASECHK.TRANS64.TRYWAIT P0, [R9+URZ], R4 ;  /* 0x00000004090075a7 */ /* 0x001064000800017f */
[----:B-1----:R-:W-:Y:S05]  /*5cc0*/  @!P0 NANOSLEEP.SYNCS 0x989680 ;  /* 0x009896800000895d */ /* 0x002fea0003900000 */
[----:B------:R-:W1:Y:S02]  /*5cd0*/  @!P0 SYNCS.PHASECHK.TRANS64 P0, [R9+URZ], R4 ;  /* 0x00000004090085a7 */ /* 0x000e64000800007f */
[----:B-1----:R-:W-:Y:S05]  /*5ce0*/  @!P0 BRA `(.L_x_96) ;  /* 0xfffffffc00f08947 */ /* 0x002fea000383ffff */
[----:B------:R-:W-:Y:S05]  /*5cf0*/  BRA `(.L_x_109) ;  /* 0xfffffff800f07947 */ /* 0x000fea000383ffff */
.L_x_97:
[----:B0-----:R0:W1:Y:S02]  /*5d00*/  SYNCS.PHASECHK.TRANS64.TRYWAIT P0, [R6+URZ], R5 ;  /* 0x00000005060075a7 */ /* 0x001064000800017f */
[----:B-1----:R-:W-:Y:S05]  /*5d10*/  @!P0 NANOSLEEP.SYNCS 0x989680 ;  /* 0x009896800000895d */ /* 0x002fea0003900000 */
[----:B------:R-:W1:Y:S02]  /*5d20*/  @!P0 SYNCS.PHASECHK.TRANS64 P0, [R6+URZ], R5 ;  /* 0x00000005060085a7 */ /* 0x000e64000800007f */
[----:B-1----:R-:W-:Y:S05]  /*5d30*/  @!P0 BRA `(.L_x_97) ;  /* 0xfffffffc00f08947 */ /* 0x002fea000383ffff */
[----:B------:R-:W-:Y:S05]  /*5d40*/  BRA `(.L_x_110) ;  /* 0xfffffff800f87947 */ /* 0x000fea000383ffff */
.L_x_111:
[----:B------:R-:W-:-:S00]  /*5d50*/  BRA `(.L_x_111) ;  /* 0xfffffffc00fc7947 */ /* 0x000fc0000383ffff */
[----:B------:R-:W-:-:S00]  /*5d60*/  NOP ;  /* 0x0000000000007918 */ /* 0x000fc00000000000 */
        /* <DEDUP_REMOVED lines=9> */
.L_x_112:


//--------------------- .nv.shared._ZN7cutlass13device_kernelINS_4gemm6kernel13GemmUniversalIN4cute5tupleIJiiiiEEENS1_10collective13CollectiveMmaINS1_37MainloopSm90TmaGmmaWarpSpecializedFP8ILi6ENS5_IJNS4_1CILi2EEENSA_ILi1EEESC_EEENS1_35KernelTmaWarpSpecializedCooperativeEEENS5_IJNSA_ILi256EEENSA_ILi16EEENSA_ILi128EEEEEENS_12float_e4m3_tENS5_IJlSC_lEEESK_SL_NS4_8TiledMMAINS4_8MMA_AtomIJNS4_4SM904GMMA30MMA_64x16x32_F32E4M3E4M3_SS_TNILNSP_7ScaleInE1ELSR_1EEEEEENS4_6LayoutISD_NS5_IJSC_NSA_ILi0EEESV_EEEEENS5_IJNS4_10UnderscoreESY_SY_EEEEENS4_13SM90_TMA_LOADENS4_14ComposedLayoutINS4_7SwizzleILi3ELi4ELi3EEENS4_18smem_ptr_flag_bitsILi8EEENSU_INS5_IJNSA_ILi8EEESI_EEENS5_IJSI_SC_EEEEEEEvNS4_8identityENS4_23SM90_TMA_LOAD_MULTICASTES1B_vS1C_EENS_8epilogue10collective6detail29Sm90TmaWarpSpecializedAdapterINS1G_15DefaultEpilogueISK_SL_SL_NS1F_6thread17LinearCombinationISK_Li1EffLNS1K_9ScaleType4KindE0ELNS_15FloatRoundStyleE2ESK_EENS1_15EpilogueDefaultEEEEEvvEEEEvNT_6ParamsE --------------------------
	.section	.nv.shared._ZN7cutlass13device_kernelINS_4gemm6kernel13GemmUniversalIN4cute5tupleIJiiiiEEENS1_10collective13CollectiveMmaINS1_37MainloopSm90TmaGmmaWarpSpecializedFP8ILi6ENS5_IJNS4_1CILi2EEENSA_ILi1EEESC_EEENS1_35KernelTmaWarpSpecializedCooperativeEEENS5_IJNSA_ILi256EEENSA_ILi16EEENSA_ILi128EEEEEENS_12float_e4m3_tENS5_IJlSC_lEEESK_SL_NS4_8TiledMMAINS4_8MMA_AtomIJNS4_4SM904GMMA30MMA_64x16x32_F32E4M3E4M3_SS_TNILNSP_7ScaleInE1ELSR_1EEEEEENS4_6LayoutISD_NS5_IJSC_NSA_ILi0EEESV_EEEEENS5_IJNS4_10UnderscoreESY_SY_EEEEENS4_13SM90_TMA_LOADENS4_14ComposedLayoutINS4_7SwizzleILi3ELi4ELi3EEENS4_18smem_ptr_flag_bitsILi8EEENSU_INS5_IJNSA_ILi8EEESI_EEENS5_IJSI_SC_EEEEEEEvNS4_8identityENS4_23SM90_TMA_LOAD_MULTICASTES1B_vS1C_EENS_8epilogue10collective6detail29Sm90TmaWarpSpecializedAdapterINS1G_15DefaultEpilogueISK_SL_SL_NS1F_6thread17LinearCombinationISK_Li1EffLNS1K_9ScaleType4KindE0ELNS_15FloatRoundStyleE2ESK_EENS1_15EpilogueDefaultEEEEEvvEEEEvNT_6ParamsE,"aw",@nobits
	.sectionflags	@""
	.align	16
	.zero		1024


//--------------------- .nv.shared.reserved.0     --------------------------
	.section	.nv.shared.reserved.0,"aw",@nobits
	.weak		__nv_reservedSMEM_offset_0_alias
	.size		__nv_reservedSMEM_offset_0_alias, 0, 0
	.other		__nv_reservedSMEM_offset_0_alias,@"STO_CUDA_RESERVED_SHARED STV_DEFAULT"
__nv_reservedSMEM_offset_0_alias:
	.zero		0


//--------------------- .nv.global                --------------------------
	.section	.nv.global,"aw",@nobits
.nv.global:
	.type		_ZN40_INTERNAL_dd2e8b2b_4_k_cu_6af712c2_147264cute1_E,@object
	.size		_ZN40_INTERNAL_dd2e8b2b_4_k_cu_6af712c2_147264cute1_E,(_ZN40_INTERNAL_dd2e8b2b_4_k_cu_6af712c2_147264cuda3std3__45__cpo6cbeginE - _ZN40_INTERNAL_dd2e8b2b_4_k_cu_6af712c2_147264cute1_E)
_ZN40_INTERNAL_dd2e8b2b_4_k_cu_6af712c2_147264cute1_E:
	.zero		1
	.type		_ZN40_INTERNAL_dd2e8b2b_4_k_cu_6af712c2_147264cuda3std3__45__cpo6cbeginE,@object
	.size		_ZN40_INTERNAL_dd2e8b2b_4_k_cu_6af712c2_147264cuda3std3__45__cpo6cbeginE,(_ZN40_INTERNAL_dd2e8b2b_4_k_cu_6af712c2_147264cuda3std3__48in_placeE - _ZN40_INTERNAL_dd2e8b2b_4_k_cu_6af712c2_147264cuda3std3__45__cpo6cbeginE)
_ZN40_INTERNAL_dd2e8b2b_4_k_cu_6af712c2_147264cuda3std3__45__cpo6cbeginE:
	.zero		1
	.type		_ZN40_INTERNAL_dd2e8b2b_4_k_cu_6af712c2_147264cuda3std3__48in_placeE,@object
	.size		_ZN40_INTERNAL_dd2e8b2b_4_k_cu_6af712c2_147264cuda3std3__48in_placeE,(_ZN40_INTERNAL_dd2e8b2b_4_k_cu_6af712c2_147264cuda3std6ranges3__45__cpo9iter_moveE - _ZN40_INTERNAL_dd2e8b2b_4_k_cu_6af712c2_147264cuda3std3__48in_placeE)
_ZN40_INTERNAL_dd2e8b2b_4_k_cu_6af712c2_147264cuda3std3__48in_placeE:
	.zero		1
	.type		_ZN40_INTERNAL_dd2e8b2b_4_k_cu_6af712c2_147264cuda3std6ranges3__45__cpo9iter_moveE,@object
	.size		_ZN40_INTERNAL_dd2e8b2b_4_k_cu_6af712c2_147264cuda3std6ranges3__45__cpo9iter_moveE,(_ZN40_INTERNAL_dd2e8b2b_4_k_cu_6af712c2_147264cuda3std3__45__cpo5beginE - _ZN40_INTERNAL_dd2e8b2b_4_k_cu_6af712c2_147264cuda3std6ranges3__45__cpo9iter_moveE)
_ZN40_INTERNAL_dd2e8b2b_4_k_cu_6af712c2_147264cuda3std6ranges3__45__cpo9iter_moveE:
	.zero		1
	.type		_ZN40_INTERNAL_dd2e8b2b_4_k_cu_6af712c2_147264cuda3std3__45__cpo5beginE,@object
	.size		_ZN40_INTERNAL_dd2e8b2b_4_k_cu_6af712c2_147264cuda3std3__45__cpo5beginE,(_ZN40_INTERNAL_dd2e8b2b_4_k_cu_6af712c2_147264cuda3std3__442_GLOBAL__N__dd2e8b2b_4_k_cu_6af712c2_147266ignoreE - _ZN40_INTERNAL_dd2e8b2b_4_k_cu_6af712c2_147264cuda3std3__45__cpo5beginE)
_ZN40_INTERNAL_dd2e8b2b_4_k_cu_6af712c2_147264cuda3std3__45__cpo5beginE:
	.zero		1
	.type		_ZN40_INTERNAL_dd2e8b2b_4_k_cu_6af712c2_147264cuda3std3__442_GLOBAL__N__dd2e8b2b_4_k_cu_6af712c2_147266ignoreE,@object
	.size		_ZN40_INTERNAL_dd2e8b2b_4_k_cu_6af712c2_147264cuda3std3__442_GLOBAL__N__dd2e8b2b_4_k_cu_6af712c2_147266ignoreE,(_ZN40_INTERNAL_dd2e8b2b_4_k_cu_6af712c2_147264cute7productE - _ZN40_INTERNAL_dd2e8b2b_4_k_cu_6af712c2_147264cuda3std3__442_GLOBAL__N__dd2e8b2b_4_k_cu_6af712c2_147266ignoreE)
_ZN40_INTERNAL_dd2e8b2b_4_k_cu_6af712c2_147264cuda3std3__442_GLOBAL__N__dd2e8b2b_4_k_cu_6af712c2_147266ignoreE:
	.zero		1
	.type		_ZN40_INTERNAL_dd2e8b2b_4_k_cu_6af712c2_147264cute7productE,@object
	.size		_ZN40_INTERNAL_dd2e8b2b_4_k_cu_6af712c2_147264cute7productE,(_ZN40_INTERNAL_dd2e8b2b_4_k_cu_6af712c2_147264cuda3std3__45__cpo3endE - _ZN40_INTERNAL_dd2e8b2b_4_k_cu_6af712c2_147264cute7productE)
_ZN40_INTERNAL_dd2e8b2b_4_k_cu_6af712c2_147264cute7productE:
	.zero		1
	.type		_ZN40_INTERNAL_dd2e8b2b_4_k_cu_6af712c2_147264cuda3std3__45__cpo3endE,@object
	.size		_ZN40_INTERNAL_dd2e8b2b_4_k_cu_6af712c2_147264cuda3std3__45__cpo3endE,(_ZN40_INTERNAL_dd2e8b2b_4_k_cu_6af712c2_147264cuda3std3__419piecewise_constructE - _ZN40_INTERNAL_dd2e8b2b_4_k_cu_6af712c2_147264cuda3std3__45__cpo3endE)
_ZN40_INTERNAL_dd2e8b2b_4_k_cu_6af712c2_147264cuda3std3__45__cpo3endE:
	.zero		1
	.type		_ZN40_INTERNAL_dd2e8b2b_4_k_cu_6af712c2_147264cuda3std3__419piecewise_constructE,@object
	.size		_ZN40_INTERNAL_dd2e8b2b_4_k_cu_6af712c2_147264cuda3std3__419piecewise_constructE,(_ZN40_INTERNAL_dd2e8b2b_4_k_cu_6af712c2_147264cuda3std3__45__cpo4cendE - _ZN40_INTERNAL_dd2e8b2b_4_k_cu_6af712c2_147264cuda3std3__419piecewise_constructE)
_ZN40_INTERNAL_dd2e8b2b_4_k_cu_6af712c2_147264cuda3std3__419piecewise_constructE:
	.zero		1
	.type		_ZN40_INTERNAL_dd2e8b2b_4_k_cu_6af712c2_147264cuda3std3__45__cpo4cendE,@object
	.size		_ZN40_INTERNAL_dd2e8b2b_4_k_cu_6af712c2_147264cuda3std3__45__cpo4cendE,(_ZN40_INTERNAL_dd2e8b2b_4_k_cu_6af712c2_147264cuda3std6ranges3__45__cpo4swapE - _ZN40_INTERNAL_dd2e8b2b_4_k_cu_6af712c2_147264cuda3std3__45__cpo4cendE)
_ZN40_INTERNAL_dd2e8b2b_4_k_cu_6af712c2_147264cuda3std3__45__cpo4cendE:
	.zero		1
	.type		_ZN40_INTERNAL_dd2e8b2b_4_k_cu_6af712c2_147264cuda3std6ranges3__45__cpo4swapE,@object
	.size		_ZN40_INTERNAL_dd2e8b2b_4_k_cu_6af712c2_147264cuda3std6ranges3__45__cpo4swapE,(.L_7 - _ZN40_INTERNAL_dd2e8b2b_4_k_cu_6af712c2_147264cuda3std6ranges3__45__cpo4swapE)
_ZN40_INTERNAL_dd2e8b2b_4_k_cu_6af712c2_147264cuda3std6ranges3__45__cpo4swapE:
	.zero		1
.L_7:


//--------------------- .nv.constant0._ZN7cutlass13device_kernelINS_4gemm6kernel13GemmUniversalIN4cute5tupleIJiiiiEEENS1_10collective13CollectiveMmaINS1_37MainloopSm90TmaGmmaWarpSpecializedFP8ILi6ENS5_IJNS4_1CILi2EEENSA_ILi1EEESC_EEENS1_35KernelTmaWarpSpecializedCooperativeEEENS5_IJNSA_ILi256EEENSA_ILi16EEENSA_ILi128EEEEEENS_12float_e4m3_tENS5_IJlSC_lEEESK_SL_NS4_8TiledMMAINS4_8MMA_AtomIJNS4_4SM904GMMA30MMA_64x16x32_F32E4M3E4M3_SS_TNILNSP_7ScaleInE1ELSR_1EEEEEENS4_6LayoutISD_NS5_IJSC_NSA_ILi0EEESV_EEEEENS5_IJNS4_10UnderscoreESY_SY_EEEEENS4_13SM90_TMA_LOADENS4_14ComposedLayoutINS4_7SwizzleILi3ELi4ELi3EEENS4_18smem_ptr_flag_bitsILi8EEENSU_INS5_IJNSA_ILi8EEESI_EEENS5_IJSI_SC_EEEEEEEvNS4_8identityENS4_23SM90_TMA_LOAD_MULTICASTES1B_vS1C_EENS_8epilogue10collective6detail29Sm90TmaWarpSpecializedAdapterINS1G_15DefaultEpilogueISK_SL_SL_NS1F_6thread17LinearCombinationISK_Li1EffLNS1K_9ScaleType4KindE0ELNS_15FloatRoundStyleE2ESK_EENS1_15EpilogueDefaultEEEEEvvEEEEvNT_6ParamsE --------------------------
	.section	.nv.constant0._ZN7cutlass13device_kernelINS_4gemm6kernel13GemmUniversalIN4cute5tupleIJiiiiEEENS1_10collective13CollectiveMmaINS1_37MainloopSm90TmaGmmaWarpSpecializedFP8ILi6ENS5_IJNS4_1CILi2EEENSA_ILi1EEESC_EEENS1_35KernelTmaWarpSpecializedCooperativeEEENS5_IJNSA_ILi256EEENSA_ILi16EEENSA_ILi128EEEEEENS_12float_e4m3_tENS5_IJlSC_lEEESK_SL_NS4_8TiledMMAINS4_8MMA_AtomIJNS4_4SM904GMMA30MMA_64x16x32_F32E4M3E4M3_SS_TNILNSP_7ScaleInE1ELSR_1EEEEEENS4_6LayoutISD_NS5_IJSC_NSA_ILi0EEESV_EEEEENS5_IJNS4_10UnderscoreESY_SY_EEEEENS4_13SM90_TMA_LOADENS4_14ComposedLayoutINS4_7SwizzleILi3ELi4ELi3EEENS4_18smem_ptr_flag_bitsILi8EEENSU_INS5_IJNSA_ILi8EEESI_EEENS5_IJSI_SC_EEEEEEEvNS4_8identityENS4_23SM90_TMA_LOAD_MULTICASTES1B_vS1C_EENS_8epilogue10collective6detail29Sm90TmaWarpSpecializedAdapterINS1G_15DefaultEpilogueISK_SL_SL_NS1F_6thread17LinearCombinationISK_Li1EffLNS1K_9ScaleType4KindE0ELNS_15FloatRoundStyleE2ESK_EENS1_15EpilogueDefaultEEEEEvvEEEEvNT_6ParamsE,"a",@progbits
	.sectionflags	@""
	.align	4
.nv.constant0._ZN7cutlass13device_kernelINS_4gemm6kernel13GemmUniversalIN4cute5tupleIJiiiiEEENS1_10collective13CollectiveMmaINS1_37MainloopSm90TmaGmmaWarpSpecializedFP8ILi6ENS5_IJNS4_1CILi2EEENSA_ILi1EEESC_EEENS1_35KernelTmaWarpSpecializedCooperativeEEENS5_IJNSA_ILi256EEENSA_ILi16EEENSA_ILi128EEEEEENS_12float_e4m3_tENS5_IJlSC_lEEESK_SL_NS4_8TiledMMAINS4_8MMA_AtomIJNS4_4SM904GMMA30MMA_64x16x32_F32E4M3E4M3_SS_TNILNSP_7ScaleInE1ELSR_1EEEEEENS4_6LayoutISD_NS5_IJSC_NSA_ILi0EEESV_EEEEENS5_IJNS4_10UnderscoreESY_SY_EEEEENS4_13SM90_TMA_LOADENS4_14ComposedLayoutINS4_7SwizzleILi3ELi4ELi3EEENS4_18smem_ptr_flag_bitsILi8EEENSU_INS5_IJNSA_ILi8EEESI_EEENS5_IJSI_SC_EEEEEEEvNS4_8identityENS4_23SM90_TMA_LOAD_MULTICASTES1B_vS1C_EENS_8epilogue10collective6detail29Sm90TmaWarpSpecializedAdapterINS1G_15DefaultEpilogueISK_SL_SL_NS1F_6thread17LinearCombinationISK_Li1EffLNS1K_9ScaleType4KindE0ELNS_15FloatRoundStyleE2ESK_EENS1_15EpilogueDefaultEEEEEvvEEEEvNT_6ParamsE:
	.zero		1664


//--------------------- SYMBOLS --------------------------

	.type		.nv.reservedSmem.offset0,@object
	.size		.nv.reservedSmem.offset0,0x4
